	.target	sm_90a

	.elftype	@"ET_EXEC"


//--------------------- .note.nv.tkinfo           --------------------------
	.section	.note.nv.tkinfo,"",@"SHT_NOTE"
	.sectionflags	@"SHF_NOTE_NV_TKINFO"
	.tkinfo
        /*0018*/ 	.word	0x00000002
        /*0030*/ 	.string	""
        /*0030*/ 	.string	"ptxas"
        /*0030*/ 	.string	"Cuda compilation tools, release 13.0, V13.0.88"
        /*0030*/ 	.string	"Build cuda_13.0.r13.0/compiler.36424714_0"
        /*0030*/ 	.string	"-arch sm_90a -m 64 "



//--------------------- .note.nv.cuinfo           --------------------------
	.section	.note.nv.cuinfo,"",@"SHT_NOTE"
	.sectionflags	@"SHF_NOTE_NV_CUINFO"
        /*0018*/ 	.short	0x0002
        /*001a*/ 	.short	0x005a
        /*001c*/ 	.short	0x0082
	.zero		2


//--------------------- .nv.info                  --------------------------
	.section	.nv.info,"",@"SHT_CUDA_INFO"
	.align	4


	//----- nvinfo : EIATTR_REGCOUNT
	.align		4
        /*0000*/ 	.byte	0x04, 0x2f
        /*0002*/ 	.short	(.L_15 - .L_14)
	.align		4
.L_14:
        /*0004*/ 	.word	index@(_ZN7cutlass13device_kernelINS_4gemm6kernel13GemmUniversalIN4cute5tupleIJiiiiEEENS1_10collective13CollectiveMmaINS1_34MainloopSm90TmaGmmaWarpSpecializedILi5ENS5_IJNS4_1CILi1EEESB_SB_EEENS1_32KernelTmaWarpSpecializedPingpongEEENS5_IJNSA_ILi64EEENSA_ILi256EEESF_EEENS_10tfloat32_tENS5_IJlSB_lEEESI_SJ_NS4_8TiledMMAINS4_8MMA_AtomIJNS4_4SM904GMMA30MMA_64x256x8_F32TF32TF32_SS_TNILNSN_7ScaleInE1ELSP_1EEEEEENS4_6LayoutISC_NS5_IJNSA_ILi0EEEST_ST_EEEEENS5_IJNS4_10UnderscoreESW_SW_EEEEENS4_13SM90_TMA_LOADENS4_14ComposedLayoutINS4_7SwizzleILi3ELi4ELi3EEENS4_18smem_ptr_flag_bitsILi32EEENSS_INS5_IJNSA_ILi8EEENSA_ILi32EEEEEENS5_IJS16_SB_EEEEEEEvNS4_8identityESZ_S1A_vS1B_EENS_8epilogue10collective6detail29Sm90TmaWarpSpecializedAdapterINS1E_15DefaultEpilogueISI_SJ_SJ_NS1D_6thread17LinearCombinationISI_Li1EffLNS1I_9ScaleType4KindE0ELNS_15FloatRoundStyleE2ESI_EENS1_15EpilogueDefaultEEEEEvvEEEEvNT_6ParamsE)
        /*0008*/ 	.word	0x000000a8


	//----- nvinfo : EIATTR_FRAME_SIZE
	.align		4
.L_15:
        /*000c*/ 	.byte	0x04, 0x11
        /*000e*/ 	.short	(.L_17 - .L_16)
	.align		4
.L_16:
        /*0010*/ 	.word	index@(_ZN7cutlass13device_kernelINS_4gemm6kernel13GemmUniversalIN4cute5tupleIJiiiiEEENS1_10collective13CollectiveMmaINS1_34MainloopSm90TmaGmmaWarpSpecializedILi5ENS5_IJNS4_1CILi1EEESB_SB_EEENS1_32KernelTmaWarpSpecializedPingpongEEENS5_IJNSA_ILi64EEENSA_ILi256EEESF_EEENS_10tfloat32_tENS5_IJlSB_lEEESI_SJ_NS4_8TiledMMAINS4_8MMA_AtomIJNS4_4SM904GMMA30MMA_64x256x8_F32TF32TF32_SS_TNILNSN_7ScaleInE1ELSP_1EEEEEENS4_6LayoutISC_NS5_IJNSA_ILi0EEEST_ST_EEEEENS5_IJNS4_10UnderscoreESW_SW_EEEEENS4_13SM90_TMA_LOADENS4_14ComposedLayoutINS4_7SwizzleILi3ELi4ELi3EEENS4_18smem_ptr_flag_bitsILi32EEENSS_INS5_IJNSA_ILi8EEENSA_ILi32EEEEEENS5_IJS16_SB_EEEEEEEvNS4_8identityESZ_S1A_vS1B_EENS_8epilogue10collective6detail29Sm90TmaWarpSpecializedAdapterINS1E_15DefaultEpilogueISI_SJ_SJ_NS1D_6thread17LinearCombinationISI_Li1EffLNS1I_9ScaleType4KindE0ELNS_15FloatRoundStyleE2ESI_EENS1_15EpilogueDefaultEEEEEvvEEEEvNT_6ParamsE)
        /*0014*/ 	.word	0x00000008


	//----- nvinfo : EIATTR_MIN_STACK_SIZE
	.align		4
.L_17:
        /*0018*/ 	.byte	0x04, 0x12
        /*001a*/ 	.short	(.L_19 - .L_18)
	.align		4
.L_18:
        /*001c*/ 	.word	index@(_ZN7cutlass13device_kernelINS_4gemm6kernel13GemmUniversalIN4cute5tupleIJiiiiEEENS1_10collective13CollectiveMmaINS1_34MainloopSm90TmaGmmaWarpSpecializedILi5ENS5_IJNS4_1CILi1EEESB_SB_EEENS1_32KernelTmaWarpSpecializedPingpongEEENS5_IJNSA_ILi64EEENSA_ILi256EEESF_EEENS_10tfloat32_tENS5_IJlSB_lEEESI_SJ_NS4_8TiledMMAINS4_8MMA_AtomIJNS4_4SM904GMMA30MMA_64x256x8_F32TF32TF32_SS_TNILNSN_7ScaleInE1ELSP_1EEEEEENS4_6LayoutISC_NS5_IJNSA_ILi0EEEST_ST_EEEEENS5_IJNS4_10UnderscoreESW_SW_EEEEENS4_13SM90_TMA_LOADENS4_14ComposedLayoutINS4_7SwizzleILi3ELi4ELi3EEENS4_18smem_ptr_flag_bitsILi32EEENSS_INS5_IJNSA_ILi8EEENSA_ILi32EEEEEENS5_IJS16_SB_EEEEEEEvNS4_8identityESZ_S1A_vS1B_EENS_8epilogue10collective6detail29Sm90TmaWarpSpecializedAdapterINS1E_15DefaultEpilogueISI_SJ_SJ_NS1D_6thread17LinearCombinationISI_Li1EffLNS1I_9ScaleType4KindE0ELNS_15FloatRoundStyleE2ESI_EENS1_15EpilogueDefaultEEEEEvvEEEEvNT_6ParamsE)
        /*0020*/ 	.word	0x00000008
.L_19:


//--------------------- .nv.compat                --------------------------
	.section	.nv.compat,"",@"SHT_CUDA_COMPAT_INFO"
	.align	4
        /*0000*/ 	.byte	0x02, 0x09, 0x01, 0x00, 0x02, 0x02, 0x04, 0x00, 0x02, 0x05, 0x05, 0x00, 0x03, 0x07, 0x01, 0x01
        /*0010*/ 	.byte	0x02, 0x03, 0x01, 0x00, 0x02, 0x06, 0x01, 0x00, 0x04, 0x0b, 0x08, 0x00, 0x00, 0x00, 0x00, 0x00
        /*0020*/ 	.byte	0x00, 0x00, 0x00, 0x00


//--------------------- .nv.info._ZN7cutlass13device_kernelINS_4gemm6kernel13GemmUniversalIN4cute5tupleIJiiiiEEENS1_10collective13CollectiveMmaINS1_34MainloopSm90TmaGmmaWarpSpecializedILi5ENS5_IJNS4_1CILi1EEESB_SB_EEENS1_32KernelTmaWarpSpecializedPingpongEEENS5_IJNSA_ILi64EEENSA_ILi256EEESF_EEENS_10tfloat32_tENS5_IJlSB_lEEESI_SJ_NS4_8TiledMMAINS4_8MMA_AtomIJNS4_4SM904GMMA30MMA_64x256x8_F32TF32TF32_SS_TNILNSN_7ScaleInE1ELSP_1EEEEEENS4_6LayoutISC_NS5_IJNSA_ILi0EEEST_ST_EEEEENS5_IJNS4_10UnderscoreESW_SW_EEEEENS4_13SM90_TMA_LOADENS4_14ComposedLayoutINS4_7SwizzleILi3ELi4ELi3EEENS4_18smem_ptr_flag_bitsILi32EEENSS_INS5_IJNSA_ILi8EEENSA_ILi32EEEEEENS5_IJS16_SB_EEEEEEEvNS4_8identityESZ_S1A_vS1B_EENS_8epilogue10collective6detail29Sm90TmaWarpSpecializedAdapterINS1E_15DefaultEpilogueISI_SJ_SJ_NS1D_6thread17LinearCombinationISI_Li1EffLNS1I_9ScaleType4KindE0ELNS_15FloatRoundStyleE2ESI_EENS1_15EpilogueDefaultEEEEEvvEEEEvNT_6ParamsE --------------------------
	.section	.nv.info._ZN7cutlass13device_kernelINS_4gemm6kernel13GemmUniversalIN4cute5tupleIJiiiiEEENS1_10collective13CollectiveMmaINS1_34MainloopSm90TmaGmmaWarpSpecializedILi5ENS5_IJNS4_1CILi1EEESB_SB_EEENS1_32KernelTmaWarpSpecializedPingpongEEENS5_IJNSA_ILi64EEENSA_ILi256EEESF_EEENS_10tfloat32_tENS5_IJlSB_lEEESI_SJ_NS4_8TiledMMAINS4_8MMA_AtomIJNS4_4SM904GMMA30MMA_64x256x8_F32TF32TF32_SS_TNILNSN_7ScaleInE1ELSP_1EEEEEENS4_6LayoutISC_NS5_IJNSA_ILi0EEEST_ST_EEEEENS5_IJNS4_10UnderscoreESW_SW_EEEEENS4_13SM90_TMA_LOADENS4_14ComposedLayoutINS4_7SwizzleILi3ELi4ELi3EEENS4_18smem_ptr_flag_bitsILi32EEENSS_INS5_IJNSA_ILi8EEENSA_ILi32EEEEEENS5_IJS16_SB_EEEEEEEvNS4_8identityESZ_S1A_vS1B_EENS_8epilogue10collective6detail29Sm90TmaWarpSpecializedAdapterINS1E_15DefaultEpilogueISI_SJ_SJ_NS1D_6thread17LinearCombinationISI_Li1EffLNS1I_9ScaleType4KindE0ELNS_15FloatRoundStyleE2ESI_EENS1_15EpilogueDefaultEEEEEvvEEEEvNT_6ParamsE,"",@"SHT_CUDA_INFO"
	.sectionflags	@""
	.align	4


	//----- nvinfo : EIATTR_CUDA_API_VERSION
	.align		4
        /*0000*/ 	.byte	0x04, 0x37
        /*0002*/ 	.short	(.L_21 - .L_20)
.L_20:
        /*0004*/ 	.word	0x00000082


	//----- nvinfo : EIATTR_KPARAM_INFO
	.align		4
.L_21:
        /*0008*/ 	.byte	0x04, 0x17
        /*000a*/ 	.short	(.L_23 - .L_22)
.L_22:
        /*000c*/ 	.word	0x00000000
        /*0010*/ 	.short	0x0000
        /*0012*/ 	.short	0x0070
        /*0014*/ 	.byte	0x00, 0xf0, 0x01, 0x10


	//----- nvinfo : EIATTR_SPARSE_MMA_MASK
	.align		4
.L_23:
        /*0018*/ 	.byte	0x03, 0x50
        /*001a*/ 	.short	0x0000


	//----- nvinfo : EIATTR_MAXREG_COUNT
	.align		4
        /*001c*/ 	.byte	0x03, 0x1b
        /*001e*/ 	.short	0x00a8


	//----- nvinfo : EIATTR_NUM_BARRIERS
	.align		4
        /*0020*/ 	.byte	0x02, 0x4c
        /*0022*/ 	.byte	0x01
	.zero		1


	//----- nvinfo : EIATTR_EXTERNS
	.align		4
        /*0024*/ 	.byte	0x04, 0x0f
        /*0026*/ 	.short	(.L_25 - .L_24)


	//   ....[0]....
	.align		4
.L_24:
        /*0028*/ 	.word	index@(__assertfail)


	//----- nvinfo : EIATTR_ANNOTATIONS
	.align		4
.L_25:
        /*002c*/ 	.byte	0x04, 0x55
        /*002e*/ 	.short	(.L_27 - .L_26)


	//   ....[0]....
.L_26:
        /*0030*/ 	.word	0x00000001
        /*0034*/ 	.byte	0xf0, 0x0a, 0x00, 0x00, 0x01, 0x00, 0x00, 0x00, 0xb0, 0xa0, 0x00, 0x00, 0x01, 0x00, 0x00, 0x00
        /*0044*/ 	.byte	0x80, 0xad, 0x00, 0x00


	//----- nvinfo : EIATTR_MERCURY_ISA_VERSION
	.align		4
.L_27:
        /*0048*/ 	.byte	0x03, 0x5f
        /*004a*/ 	.short	0x0101


	//----- nvinfo : EIATTR_INT_WARP_WIDE_INSTR_OFFSETS
	.align		4
        /*004c*/ 	.byte	0x04, 0x31
        /*004e*/ 	.short	(.L_29 - .L_28)


	//   ....[0]....
.L_28:
        /*0050*/ 	.word	0x00000400


	//   ....[1]....
        /*0054*/ 	.word	0x00000420


	//   ....[2]....
        /*0058*/ 	.word	0x000004a0


	//   ....[3]....
        /*005c*/ 	.word	0x000004b0


	//   ....[4]....
        /*0060*/ 	.word	0x000004c0


	//   ....[5]....
        /*0064*/ 	.word	0x000004e0


	//   ....[6]....
        /*0068*/ 	.word	0x00000570


	//   ....[7]....
        /*006c*/ 	.word	0x00000590


	//----- nvinfo : EIATTR_COOP_GROUP_MASK_REGIDS
	.align		4
.L_29:
        /*0070*/ 	.byte	0x04, 0x29
        /*0072*/ 	.short	(.L_31 - .L_30)


	//   ....[0]....
.L_30:
        /*0074*/ 	.word	0xffffffff


	//   ....[1]....
        /*0078*/ 	.word	0xffffffff


	//   ....[2]....
        /*007c*/ 	.word	0xffffffff


	//   ....[3]....
        /*0080*/ 	.word	0xffffffff


	//   ....[4]....
        /*0084*/ 	.word	0xffffffff


	//   ....[5]....
        /*0088*/ 	.word	0xffffffff


	//----- nvinfo : EIATTR_COOP_GROUP_INSTR_OFFSETS
	.align		4
.L_31:
        /*008c*/ 	.byte	0x04, 0x28
        /*008e*/ 	.short	(.L_33 - .L_32)


	//   ....[0]....
.L_32:
        /*0090*/ 	.word	0x00000070


	//   ....[1]....
        /*0094*/ 	.word	0x00000080


	//   ....[2]....
        /*0098*/ 	.word	0x00000140


	//   ....[3]....
        /*009c*/ 	.word	0x000002f0


	//   ....[4]....
        /*00a0*/ 	.word	0x00000330


	//   ....[5]....
        /*00a4*/ 	.word	0x00000380


	//----- nvinfo : EIATTR_REG_RECONFIG
	.align		4
.L_33:
        /*00a8*/ 	.byte	0x01, 0x54
	.zero		2


	//----- nvinfo : EIATTR_SYSCALL_OFFSETS
	.align		4
        /*00ac*/ 	.byte	0x04, 0x46
        /*00ae*/ 	.short	(.L_35 - .L_34)


	//   ....[0]....
.L_34:
        /*00b0*/ 	.word	0x000015a0


	//----- nvinfo : EIATTR_MBARRIER_INSTR_OFFSETS
	.align		4
.L_35:
        /*00b4*/ 	.byte	0x04, 0x39
        /*00b6*/ 	.short	(.L_37 - .L_36)


	//   ....[0]....
.L_36:
        /*00b8*/ 	.word	0x00000240
        /*00bc*/ 	.word	0x000000ff
        /*00c0*/ 	.word	0x00000000
        /*00c4*/ 	.short	0x0100
        /*00c6*/ 	.byte	0x08
	.zero		1


	//   ....[1]....
        /*00c8*/ 	.word	0x00000250
        /*00cc*/ 	.word	0x000000ff
        /*00d0*/ 	.word	0x00000028
        /*00d4*/ 	.short	0x0100
        /*00d6*/ 	.byte	0x08
	.zero		1


	//   ....[2]....
        /*00d8*/ 	.word	0x00000260
        /*00dc*/ 	.word	0x000000ff
        /*00e0*/ 	.word	0x00000008
        /*00e4*/ 	.short	0x0100
        /*00e6*/ 	.byte	0x08
	.zero		1


	//   ....[3]....
        /*00e8*/ 	.word	0x00000270
        /*00ec*/ 	.word	0x000000ff
        /*00f0*/ 	.word	0x00000030
        /*00f4*/ 	.short	0x0100
        /*00f6*/ 	.byte	0x08
	.zero		1


	//   ....[4]....
        /*00f8*/ 	.word	0x00000280
        /*00fc*/ 	.word	0x000000ff
        /*0100*/ 	.word	0x00000010
        /*0104*/ 	.short	0x0100
        /*0106*/ 	.byte	0x08
	.zero		1


	//   ....[5]....
        /*0108*/ 	.word	0x00000290
        /*010c*/ 	.word	0x000000ff
        /*0110*/ 	.word	0x00000038
        /*0114*/ 	.short	0x0100
        /*0116*/ 	.byte	0x08
	.zero		1


	//   ....[6]....
        /*0118*/ 	.word	0x000002a0
        /*011c*/ 	.word	0x000000ff
        /*0120*/ 	.word	0x00000018
        /*0124*/ 	.short	0x0100
        /*0126*/ 	.byte	0x08
	.zero		1


	//   ....[7]....
        /*0128*/ 	.word	0x000002b0
        /*012c*/ 	.word	0x000000ff
        /*0130*/ 	.word	0x00000040
        /*0134*/ 	.short	0x0100
        /*0136*/ 	.byte	0x08
	.zero		1


	//   ....[8]....
        /*0138*/ 	.word	0x000002c0
        /*013c*/ 	.word	0x000000ff
        /*0140*/ 	.word	0x00000020
        /*0144*/ 	.short	0x0100
        /*0146*/ 	.byte	0x08
	.zero		1


	//   ....[9]....
        /*0148*/ 	.word	0x000002d0
        /*014c*/ 	.word	0x000000ff
        /*0150*/ 	.word	0x00000048
        /*0154*/ 	.short	0x0100
        /*0156*/ 	.byte	0x08
	.zero		1


	//   ....[10]....
        /*0158*/ 	.word	0x000005d0
        /*015c*/ 	.word	0x000000ff
        /*0160*/ 	.word	0x00000080
        /*0164*/ 	.short	0x0100
        /*0166*/ 	.byte	0x08
	.zero		1


	//   ....[11]....
        /*0168*/ 	.word	0x00000640
        /*016c*/ 	.word	0x000000ff
        /*0170*/ 	.word	0x00000088
        /*0174*/ 	.short	0x0100
        /*0176*/ 	.byte	0x08
	.zero		1


	//   ....[12]....
        /*0178*/ 	.word	0x00000660
        /*017c*/ 	.word	0x000000ff
        /*0180*/ 	.word	0x00000060
        /*0184*/ 	.short	0x0100
        /*0186*/ 	.byte	0x09
	.zero		1


	//   ....[13]....
        /*0188*/ 	.word	0x00000670
        /*018c*/ 	.word	0x000000ff
        /*0190*/ 	.word	0x00000068
        /*0194*/ 	.short	0x0100
        /*0196*/ 	.byte	0x09
	.zero		1


	//   ....[14]....
        /*0198*/ 	.word	0x00000680
        /*019c*/ 	.word	0x000000ff
        /*01a0*/ 	.word	0x00000070
        /*01a4*/ 	.short	0x0100
        /*01a6*/ 	.byte	0x09
	.zero		1


	//   ....[15]....
        /*01a8*/ 	.word	0x00000690
        /*01ac*/ 	.word	0x000000ff
        /*01b0*/ 	.word	0x00000078
        /*01b4*/ 	.short	0x0100
        /*01b6*/ 	.byte	0x09
	.zero		1


	//   ....[16]....
        /*01b8*/ 	.word	0x00001480
        /*01bc*/ 	.word	0x0000009d
        /*01c0*/ 	.word	0x00000000
        /*01c4*/ 	.short	0x010a
        /*01c6*/ 	.byte	0x2a
	.zero		1


	//   ....[17]....
        /*01c8*/ 	.word	0x00001620
        /*01cc*/ 	.word	0x00000003
        /*01d0*/ 	.word	0x00000000
        /*01d4*/ 	.short	0x010a
        /*01d6*/ 	.byte	0x3f
	.zero		1


	//   ....[18]....
        /*01d8*/ 	.word	0x00001680
        /*01dc*/ 	.word	0x00000003
        /*01e0*/ 	.word	0x00000000
        /*01e4*/ 	.short	0x010a
        /*01e6*/ 	.byte	0x3f
	.zero		1


	//   ....[19]....
        /*01e8*/ 	.word	0x00001c10
        /*01ec*/ 	.word	0x000000ff
        /*01f0*/ 	.word	0x00000000
        /*01f4*/ 	.short	0x010a
        /*01f6*/ 	.byte	0x08
	.zero		1


	//   ....[20]....
        /*01f8*/ 	.word	0x00001c50
        /*01fc*/ 	.word	0x000000ff
        /*0200*/ 	.word	0x00000000
        /*0204*/ 	.short	0x010a
        /*0206*/ 	.byte	0x08
	.zero		1


	//   ....[21]....
        /*0208*/ 	.word	0x000020e0
        /*020c*/ 	.word	0x000000ff
        /*0210*/ 	.word	0x00000000
        /*0214*/ 	.short	0x0101
        /*0216*/ 	.byte	0x08
	.zero		1


	//   ....[22]....
        /*0218*/ 	.word	0x000021d0
        /*021c*/ 	.word	0x0000009e
        /*0220*/ 	.word	0x00000000
        /*0224*/ 	.short	0x0101
        /*0226*/ 	.byte	0x2d
	.zero		1


	//   ....[23]....
        /*0228*/ 	.word	0x000022a0
        /*022c*/ 	.word	0x000000ff
        /*0230*/ 	.word	0x00000000
        /*0234*/ 	.short	0x0101
        /*0236*/ 	.byte	0x06
	.zero		1


	//   ....[24]....
        /*0238*/ 	.word	0x00002350
        /*023c*/ 	.word	0x0000009d
        /*0240*/ 	.word	0x00000010
        /*0244*/ 	.short	0x010a
        /*0246*/ 	.byte	0x2a
	.zero		1


	//   ....[25]....
        /*0248*/ 	.word	0x0000a0d0
        /*024c*/ 	.word	0x000000a0
        /*0250*/ 	.word	0x00000000
        /*0254*/ 	.short	0x0101
        /*0256*/ 	.byte	0x2d
	.zero		1


	//   ....[26]....
        /*0258*/ 	.word	0x0000aa30
        /*025c*/ 	.word	0x0000000a
        /*0260*/ 	.word	0x00000028
        /*0264*/ 	.short	0x010a
        /*0266*/ 	.byte	0x3f
	.zero		1


	//   ....[27]....
        /*0268*/ 	.word	0x0000ae90
        /*026c*/ 	.word	0x00000005
        /*0270*/ 	.word	0x00000088
        /*0274*/ 	.short	0x0101
        /*0276*/ 	.byte	0x3f
	.zero		1


	//   ....[28]....
        /*0278*/ 	.word	0x0000b610
        /*027c*/ 	.word	0x00000009
        /*0280*/ 	.word	0x00000000
        /*0284*/ 	.short	0x010a
        /*0286*/ 	.byte	0x3f
	.zero		1


	//   ....[29]....
        /*0288*/ 	.word	0x0000b690
        /*028c*/ 	.word	0x00000008
        /*0290*/ 	.word	0x00000000
        /*0294*/ 	.short	0x010a
        /*0296*/ 	.byte	0x3f
	.zero		1


	//   ....[30]....
        /*0298*/ 	.word	0x0000b720
        /*029c*/ 	.word	0x00000009
        /*02a0*/ 	.word	0x00000000
        /*02a4*/ 	.short	0x010a
        /*02a6*/ 	.byte	0x3f
	.zero		1


	//   ....[31]....
        /*02a8*/ 	.word	0x0000b7b0
        /*02ac*/ 	.word	0x00000006
        /*02b0*/ 	.word	0x00000000
        /*02b4*/ 	.short	0x010a
        /*02b6*/ 	.byte	0x3f
	.zero		1


	//   ....[32]....
        /*02b8*/ 	.word	0x0000b840
        /*02bc*/ 	.word	0x00000003
        /*02c0*/ 	.word	0x00000000
        /*02c4*/ 	.short	0x010a
        /*02c6*/ 	.byte	0x3f
	.zero		1


	//   ....[33]....
        /*02c8*/ 	.word	0x0000b8a0
        /*02cc*/ 	.word	0x0000009f
        /*02d0*/ 	.word	0x00000000
        /*02d4*/ 	.short	0x010a
        /*02d6*/ 	.byte	0x3f
	.zero		1


	//   ....[34]....
        /*02d8*/ 	.word	0x0000b8f0
        /*02dc*/ 	.word	0x00000003
        /*02e0*/ 	.word	0x00000000
        /*02e4*/ 	.short	0x010a
        /*02e6*/ 	.byte	0x3f
	.zero		1


	//   ....[35]....
        /*02e8*/ 	.word	0x0000b950
        /*02ec*/ 	.word	0x00000004
        /*02f0*/ 	.word	0x00000000
        /*02f4*/ 	.short	0x010a
        /*02f6*/ 	.byte	0x3f
	.zero		1


	//   ....[36]....
        /*02f8*/ 	.word	0x0000b9a0
        /*02fc*/ 	.word	0x0000009f
        /*0300*/ 	.word	0x00000010
        /*0304*/ 	.short	0x010a
        /*0306*/ 	.byte	0x3f
	.zero		1


	//   ....[37]....
        /*0308*/ 	.word	0x0000ba70
        /*030c*/ 	.word	0x0000000a
        /*0310*/ 	.word	0x00000028
        /*0314*/ 	.short	0x010a
        /*0316*/ 	.byte	0x3f
	.zero		1


	//   ....[38]....
        /*0318*/ 	.word	0x0000bb40
        /*031c*/ 	.word	0x00000009
        /*0320*/ 	.word	0x00000000
        /*0324*/ 	.short	0x010a
        /*0326*/ 	.byte	0x3f
	.zero		1


	//   ....[39]....
        /*0328*/ 	.word	0x0000bb90
        /*032c*/ 	.word	0x00000008
        /*0330*/ 	.word	0x00000000
        /*0334*/ 	.short	0x010a
        /*0336*/ 	.byte	0x3f
	.zero		1


	//   ....[40]....
        /*0338*/ 	.word	0x0000bbe0
        /*033c*/ 	.word	0x00000009
        /*0340*/ 	.word	0x00000000
        /*0344*/ 	.short	0x010a
        /*0346*/ 	.byte	0x3f
	.zero		1


	//   ....[41]....
        /*0348*/ 	.word	0x0000bc30
        /*034c*/ 	.word	0x00000006
        /*0350*/ 	.word	0x00000000
        /*0354*/ 	.short	0x010a
        /*0356*/ 	.byte	0x3f
	.zero		1


	//----- nvinfo : EIATTR_NUM_MBARRIERS
	.align		4
.L_37:
        /*0358*/ 	.byte	0x03, 0x38
        /*035a*/ 	.short	0x0010


	//----- nvinfo : EIATTR_EXIT_INSTR_OFFSETS
	.align		4
        /*035c*/ 	.byte	0x04, 0x1c
        /*035e*/ 	.short	(.L_39 - .L_38)


	//   ....[0]....
.L_38:
        /*0360*/ 	.word	0x000011a0


	//   ....[1]....
        /*0364*/ 	.word	0x00001200


	//   ....[2]....
        /*0368*/ 	.word	0x0000a760


	//   ....[3]....
        /*036c*/ 	.word	0x0000a790


	//   ....[4]....
        /*0370*/ 	.word	0x0000b890


	//----- nvinfo : EIATTR_MAX_THREADS
	.align		4
.L_39:
        /*0374*/ 	.byte	0x04, 0x05
        /*0376*/ 	.short	(.L_41 - .L_40)
.L_40:
        /*0378*/ 	.word	0x00000180
        /*037c*/ 	.word	0x00000001
        /*0380*/ 	.word	0x00000001


	//----- nvinfo : EIATTR_CRS_STACK_SIZE
	.align		4
.L_41:
        /*0384*/ 	.byte	0x04, 0x1e
        /*0386*/ 	.short	(.L_43 - .L_42)
.L_42:
        /*0388*/ 	.word	0x00000000


	//----- nvinfo : EIATTR_CBANK_PARAM_SIZE
	.align		4
.L_43:
        /*038c*/ 	.byte	0x03, 0x19
        /*038e*/ 	.short	0x0470


	//----- nvinfo : EIATTR_PARAM_CBANK
	.align		4
        /*0390*/ 	.byte	0x04, 0x0a
        /*0392*/ 	.short	(.L_45 - .L_44)
	.align		4
.L_44:
        /*0394*/ 	.word	index@(.nv.constant0._ZN7cutlass13device_kernelINS_4gemm6kernel13GemmUniversalIN4cute5tupleIJiiiiEEENS1_10collective13CollectiveMmaINS1_34MainloopSm90TmaGmmaWarpSpecializedILi5ENS5_IJNS4_1CILi1EEESB_SB_EEENS1_32KernelTmaWarpSpecializedPingpongEEENS5_IJNSA_ILi64EEENSA_ILi256EEESF_EEENS_10tfloat32_tENS5_IJlSB_lEEESI_SJ_NS4_8TiledMMAINS4_8MMA_AtomIJNS4_4SM904GMMA30MMA_64x256x8_F32TF32TF32_SS_TNILNSN_7ScaleInE1ELSP_1EEEEEENS4_6LayoutISC_NS5_IJNSA_ILi0EEEST_ST_EEEEENS5_IJNS4_10UnderscoreESW_SW_EEEEENS4_13SM90_TMA_LOADENS4_14ComposedLayoutINS4_7SwizzleILi3ELi4ELi3EEENS4_18smem_ptr_flag_bitsILi32EEENSS_INS5_IJNSA_ILi8EEENSA_ILi32EEEEEENS5_IJS16_SB_EEEEEEEvNS4_8identityESZ_S1A_vS1B_EENS_8epilogue10collective6detail29Sm90TmaWarpSpecializedAdapterINS1E_15DefaultEpilogueISI_SJ_SJ_NS1D_6thread17LinearCombinationISI_Li1EffLNS1I_9ScaleType4KindE0ELNS_15FloatRoundStyleE2ESI_EENS1_15EpilogueDefaultEEEEEvvEEEEvNT_6ParamsE)
        /*0398*/ 	.short	0x0210
        /*039a*/ 	.short	0x0470


	//----- nvinfo : EIATTR_SW_WAR
	.align		4
.L_45:
        /*039c*/ 	.byte	0x04, 0x36
        /*039e*/ 	.short	(.L_47 - .L_46)
.L_46:
        /*03a0*/ 	.word	0x00000008
.L_47:


//--------------------- .nv.callgraph             --------------------------
	.section	.nv.callgraph,"",@"SHT_CUDA_CALLGRAPH"
	.align	4
	.sectionentsize	8
	.align		4
        /*0000*/ 	.word	0x00000000
	.align		4
        /*0004*/ 	.word	0xffffffff
	.align		4
        /*0008*/ 	.word	index@(_ZN7cutlass13device_kernelINS_4gemm6kernel13GemmUniversalIN4cute5tupleIJiiiiEEENS1_10collective13CollectiveMmaINS1_34MainloopSm90TmaGmmaWarpSpecializedILi5ENS5_IJNS4_1CILi1EEESB_SB_EEENS1_32KernelTmaWarpSpecializedPingpongEEENS5_IJNSA_ILi64EEENSA_ILi256EEESF_EEENS_10tfloat32_tENS5_IJlSB_lEEESI_SJ_NS4_8TiledMMAINS4_8MMA_AtomIJNS4_4SM904GMMA30MMA_64x256x8_F32TF32TF32_SS_TNILNSN_7ScaleInE1ELSP_1EEEEEENS4_6LayoutISC_NS5_IJNSA_ILi0EEEST_ST_EEEEENS5_IJNS4_10UnderscoreESW_SW_EEEEENS4_13SM90_TMA_LOADENS4_14ComposedLayoutINS4_7SwizzleILi3ELi4ELi3EEENS4_18smem_ptr_flag_bitsILi32EEENSS_INS5_IJNSA_ILi8EEENSA_ILi32EEEEEENS5_IJS16_SB_EEEEEEEvNS4_8identityESZ_S1A_vS1B_EENS_8epilogue10collective6detail29Sm90TmaWarpSpecializedAdapterINS1E_15DefaultEpilogueISI_SJ_SJ_NS1D_6thread17LinearCombinationISI_Li1EffLNS1I_9ScaleType4KindE0ELNS_15FloatRoundStyleE2ESI_EENS1_15EpilogueDefaultEEEEEvvEEEEvNT_6ParamsE)
	.align		4
        /*000c*/ 	.word	index@(__assertfail)
	.align		4
        /*0010*/ 	.word	0x00000000
	.align		4
        /*0014*/ 	.word	0xfffffffe
	.align		4
        /*0018*/ 	.word	0x00000000
	.align		4
        /*001c*/ 	.word	0xfffffffd
	.align		4
        /*0020*/ 	.word	0x00000000
	.align		4
        /*0024*/ 	.word	0xfffffffc


//--------------------- .nv.constant4             --------------------------
	.section	.nv.constant4,"a",@progbits
	.align	8
	.align		8
.nv.constant4:
        /*0000*/ 	.dword	__assertfail
	.align		8
        /*0008*/ 	.dword	__unnamed_1
	.align		8
        /*0010*/ 	.dword	_ZN39_INTERNAL_1cf990a2_4_k_cu_94c96e22_61334cuda3std3__45__cpo5beginE
	.align		8
        /*0018*/ 	.dword	_ZN39_INTERNAL_1cf990a2_4_k_cu_94c96e22_61334cuda3std3__45__cpo3endE
	.align		8
        /*0020*/ 	.dword	_ZN39_INTERNAL_1cf990a2_4_k_cu_94c96e22_61334cuda3std3__45__cpo6cbeginE
	.align		8
        /*0028*/ 	.dword	_ZN39_INTERNAL_1cf990a2_4_k_cu_94c96e22_61334cuda3std3__45__cpo4cendE
	.align		8
        /*0030*/ 	.dword	_ZN39_INTERNAL_1cf990a2_4_k_cu_94c96e22_61334cuda3std3__441_GLOBAL__N__1cf990a2_4_k_cu_94c96e22_61336ignoreE
	.align		8
        /*0038*/ 	.dword	_ZN39_INTERNAL_1cf990a2_4_k_cu_94c96e22_61334cuda3std3__419piecewise_constructE
	.align		8
        /*0040*/ 	.dword	_ZN39_INTERNAL_1cf990a2_4_k_cu_94c96e22_61334cuda3std3__48in_placeE
	.align		8
        /*0048*/ 	.dword	_ZN39_INTERNAL_1cf990a2_4_k_cu_94c96e22_61334cuda3std6ranges3__45__cpo4swapE
	.align		8
        /*0050*/ 	.dword	_ZN39_INTERNAL_1cf990a2_4_k_cu_94c96e22_61334cuda3std6ranges3__45__cpo9iter_moveE
	.align		8
        /*0058*/ 	.dword	_ZN39_INTERNAL_1cf990a2_4_k_cu_94c96e22_61334cute7productE
	.align		8
        /*0060*/ 	.dword	_ZN39_INTERNAL_1cf990a2_4_k_cu_94c96e22_61334cute1_E
	.align		8
        /*0068*/ 	.dword	$str$22
	.align		8
        /*0070*/ 	.dword	$str$23


//--------------------- .text._ZN7cutlass13device_kernelINS_4gemm6kernel13GemmUniversalIN4cute5tupleIJiiiiEEENS1_10collective13CollectiveMmaINS1_34MainloopSm90TmaGmmaWarpSpecializedILi5ENS5_IJNS4_1CILi1EEESB_SB_EEENS1_32KernelTmaWarpSpecializedPingpongEEENS5_IJNSA_ILi64EEENSA_ILi256EEESF_EEENS_10tfloat32_tENS5_IJlSB_lEEESI_SJ_NS4_8TiledMMAINS4_8MMA_AtomIJNS4_4SM904GMMA30MMA_64x256x8_F32TF32TF32_SS_TNILNSN_7ScaleInE1ELSP_1EEEEEENS4_6LayoutISC_NS5_IJNSA_ILi0EEEST_ST_EEEEENS5_IJNS4_10UnderscoreESW_SW_EEEEENS4_13SM90_TMA_LOADENS4_14ComposedLayoutINS4_7SwizzleILi3ELi4ELi3EEENS4_18smem_ptr_flag_bitsILi32EEENSS_INS5_IJNSA_ILi8EEENSA_ILi32EEEEEENS5_IJS16_SB_EEEEEEEvNS4_8identityESZ_S1A_vS1B_EENS_8epilogue10collective6detail29Sm90TmaWarpSpecializedAdapterINS1E_15DefaultEpilogueISI_SJ_SJ_NS1D_6thread17LinearCombinationISI_Li1EffLNS1I_9ScaleType4KindE0ELNS_15FloatRoundStyleE2ESI_EENS1_15EpilogueDefaultEEEEEvvEEEEvNT_6ParamsE --------------------------
	.section	.text._ZN7cutlass13device_kernelINS_4gemm6kernel13GemmUniversalIN4cute5tupleIJiiiiEEENS1_10collective13CollectiveMmaINS1_34MainloopSm90TmaGmmaWarpSpecializedILi5ENS5_IJNS4_1CILi1EEESB_SB_EEENS1_32KernelTmaWarpSpecializedPingpongEEENS5_IJNSA_ILi64EEENSA_ILi256EEESF_EEENS_10tfloat32_tENS5_IJlSB_lEEESI_SJ_NS4_8TiledMMAINS4_8MMA_AtomIJNS4_4SM904GMMA30MMA_64x256x8_F32TF32TF32_SS_TNILNSN_7ScaleInE1ELSP_1EEEEEENS4_6LayoutISC_NS5_IJNSA_ILi0EEEST_ST_EEEEENS5_IJNS4_10UnderscoreESW_SW_EEEEENS4_13SM90_TMA_LOADENS4_14ComposedLayoutINS4_7SwizzleILi3ELi4ELi3EEENS4_18smem_ptr_flag_bitsILi32EEENSS_INS5_IJNSA_ILi8EEENSA_ILi32EEEEEENS5_IJS16_SB_EEEEEEEvNS4_8identityESZ_S1A_vS1B_EENS_8epilogue10collective6detail29Sm90TmaWarpSpecializedAdapterINS1E_15DefaultEpilogueISI_SJ_SJ_NS1D_6thread17LinearCombinationISI_Li1EffLNS1I_9ScaleType4KindE0ELNS_15FloatRoundStyleE2ESI_EENS1_15EpilogueDefaultEEEEEvvEEEEvNT_6ParamsE,"ax",@progbits
	.align	128
.text._ZN7cutlass13device_kernelINS_4gemm6kernel13GemmUniversalIN4cute5tupleIJiiiiEEENS1_10collective13CollectiveMmaINS1_34MainloopSm90TmaGmmaWarpSpecializedILi5ENS5_IJNS4_1CILi1EEESB_SB_EEENS1_32KernelTmaWarpSpecializedPingpongEEENS5_IJNSA_ILi64EEENSA_ILi256EEESF_EEENS_10tfloat32_tENS5_IJlSB_lEEESI_SJ_NS4_8TiledMMAINS4_8MMA_AtomIJNS4_4SM904GMMA30MMA_64x256x8_F32TF32TF32_SS_TNILNSN_7ScaleInE1ELSP_1EEEEEENS4_6LayoutISC_NS5_IJNSA_ILi0EEEST_ST_EEEEENS5_IJNS4_10UnderscoreESW_SW_EEEEENS4_13SM90_TMA_LOADENS4_14ComposedLayoutINS4_7SwizzleILi3ELi4ELi3EEENS4_18smem_ptr_flag_bitsILi32EEENSS_INS5_IJNSA_ILi8EEENSA_ILi32EEEEEENS5_IJS16_SB_EEEEEEEvNS4_8identityESZ_S1A_vS1B_EENS_8epilogue10collective6detail29Sm90TmaWarpSpecializedAdapterINS1E_15DefaultEpilogueISI_SJ_SJ_NS1D_6thread17LinearCombinationISI_Li1EffLNS1I_9ScaleType4KindE0ELNS_15FloatRoundStyleE2ESI_EENS1_15EpilogueDefaultEEEEEvvEEEEvNT_6ParamsE:
        .type           _ZN7cutlass13device_kernelINS_4gemm6kernel13GemmUniversalIN4cute5tupleIJiiiiEEENS1_10collective13CollectiveMmaINS1_34MainloopSm90TmaGmmaWarpSpecializedILi5ENS5_IJNS4_1CILi1EEESB_SB_EEENS1_32KernelTmaWarpSpecializedPingpongEEENS5_IJNSA_ILi64EEENSA_ILi256EEESF_EEENS_10tfloat32_tENS5_IJlSB_lEEESI_SJ_NS4_8TiledMMAINS4_8MMA_AtomIJNS4_4SM904GMMA30MMA_64x256x8_F32TF32TF32_SS_TNILNSN_7ScaleInE1ELSP_1EEEEEENS4_6LayoutISC_NS5_IJNSA_ILi0EEEST_ST_EEEEENS5_IJNS4_10UnderscoreESW_SW_EEEEENS4_13SM90_TMA_LOADENS4_14ComposedLayoutINS4_7SwizzleILi3ELi4ELi3EEENS4_18smem_ptr_flag_bitsILi32EEENSS_INS5_IJNSA_ILi8EEENSA_ILi32EEEEEENS5_IJS16_SB_EEEEEEEvNS4_8identityESZ_S1A_vS1B_EENS_8epilogue10collective6detail29Sm90TmaWarpSpecializedAdapterINS1E_15DefaultEpilogueISI_SJ_SJ_NS1D_6thread17LinearCombinationISI_Li1EffLNS1I_9ScaleType4KindE0ELNS_15FloatRoundStyleE2ESI_EENS1_15EpilogueDefaultEEEEEvvEEEEvNT_6ParamsE,@function
        .size           _ZN7cutlass13device_kernelINS_4gemm6kernel13GemmUniversalIN4cute5tupleIJiiiiEEENS1_10collective13CollectiveMmaINS1_34MainloopSm90TmaGmmaWarpSpecializedILi5ENS5_IJNS4_1CILi1EEESB_SB_EEENS1_32KernelTmaWarpSpecializedPingpongEEENS5_IJNSA_ILi64EEENSA_ILi256EEESF_EEENS_10tfloat32_tENS5_IJlSB_lEEESI_SJ_NS4_8TiledMMAINS4_8MMA_AtomIJNS4_4SM904GMMA30MMA_64x256x8_F32TF32TF32_SS_TNILNSN_7ScaleInE1ELSP_1EEEEEENS4_6LayoutISC_NS5_IJNSA_ILi0EEEST_ST_EEEEENS5_IJNS4_10UnderscoreESW_SW_EEEEENS4_13SM90_TMA_LOADENS4_14ComposedLayoutINS4_7SwizzleILi3ELi4ELi3EEENS4_18smem_ptr_flag_bitsILi32EEENSS_INS5_IJNSA_ILi8EEENSA_ILi32EEEEEENS5_IJS16_SB_EEEEEEEvNS4_8identityESZ_S1A_vS1B_EENS_8epilogue10collective6detail29Sm90TmaWarpSpecializedAdapterINS1E_15DefaultEpilogueISI_SJ_SJ_NS1D_6thread17LinearCombinationISI_Li1EffLNS1I_9ScaleType4KindE0ELNS_15FloatRoundStyleE2ESI_EENS1_15EpilogueDefaultEEEEEvvEEEEvNT_6ParamsE,(.L_x_327 - _ZN7cutlass13device_kernelINS_4gemm6kernel13GemmUniversalIN4cute5tupleIJiiiiEEENS1_10collective13CollectiveMmaINS1_34MainloopSm90TmaGmmaWarpSpecializedILi5ENS5_IJNS4_1CILi1EEESB_SB_EEENS1_32KernelTmaWarpSpecializedPingpongEEENS5_IJNSA_ILi64EEENSA_ILi256EEESF_EEENS_10tfloat32_tENS5_IJlSB_lEEESI_SJ_NS4_8TiledMMAINS4_8MMA_AtomIJNS4_4SM904GMMA30MMA_64x256x8_F32TF32TF32_SS_TNILNSN_7ScaleInE1ELSP_1EEEEEENS4_6LayoutISC_NS5_IJNSA_ILi0EEEST_ST_EEEEENS5_IJNS4_10UnderscoreESW_SW_EEEEENS4_13SM90_TMA_LOADENS4_14ComposedLayoutINS4_7SwizzleILi3ELi4ELi3EEENS4_18smem_ptr_flag_bitsILi32EEENSS_INS5_IJNSA_ILi8EEENSA_ILi32EEEEEENS5_IJS16_SB_EEEEEEEvNS4_8identityESZ_S1A_vS1B_EENS_8epilogue10collective6detail29Sm90TmaWarpSpecializedAdapterINS1E_15DefaultEpilogueISI_SJ_SJ_NS1D_6thread17LinearCombinationISI_Li1EffLNS1I_9ScaleType4KindE0ELNS_15FloatRoundStyleE2ESI_EENS1_15EpilogueDefaultEEEEEvvEEEEvNT_6ParamsE)
        .other          _ZN7cutlass13device_kernelINS_4gemm6kernel13GemmUniversalIN4cute5tupleIJiiiiEEENS1_10collective13CollectiveMmaINS1_34MainloopSm90TmaGmmaWarpSpecializedILi5ENS5_IJNS4_1CILi1EEESB_SB_EEENS1_32KernelTmaWarpSpecializedPingpongEEENS5_IJNSA_ILi64EEENSA_ILi256EEESF_EEENS_10tfloat32_tENS5_IJlSB_lEEESI_SJ_NS4_8TiledMMAINS4_8MMA_AtomIJNS4_4SM904GMMA30MMA_64x256x8_F32TF32TF32_SS_TNILNSN_7ScaleInE1ELSP_1EEEEEENS4_6LayoutISC_NS5_IJNSA_ILi0EEEST_ST_EEEEENS5_IJNS4_10UnderscoreESW_SW_EEEEENS4_13SM90_TMA_LOADENS4_14ComposedLayoutINS4_7SwizzleILi3ELi4ELi3EEENS4_18smem_ptr_flag_bitsILi32EEENSS_INS5_IJNSA_ILi8EEENSA_ILi32EEEEEENS5_IJS16_SB_EEEEEEEvNS4_8identityESZ_S1A_vS1B_EENS_8epilogue10collective6detail29Sm90TmaWarpSpecializedAdapterINS1E_15DefaultEpilogueISI_SJ_SJ_NS1D_6thread17LinearCombinationISI_Li1EffLNS1I_9ScaleType4KindE0ELNS_15FloatRoundStyleE2ESI_EENS1_15EpilogueDefaultEEEEEvvEEEEvNT_6ParamsE,@"STO_CUDA_ENTRY STV_DEFAULT"
_ZN7cutlass13device_kernelINS_4gemm6kernel13GemmUniversalIN4cute5tupleIJiiiiEEENS1_10collective13CollectiveMmaINS1_34MainloopSm90TmaGmmaWarpSpecializedILi5ENS5_IJNS4_1CILi1EEESB_SB_EEENS1_32KernelTmaWarpSpecializedPingpongEEENS5_IJNSA_ILi64EEENSA_ILi256EEESF_EEENS_10tfloat32_tENS5_IJlSB_lEEESI_SJ_NS4_8TiledMMAINS4_8MMA_AtomIJNS4_4SM904GMMA30MMA_64x256x8_F32TF32TF32_SS_TNILNSN_7ScaleInE1ELSP_1EEEEEENS4_6LayoutISC_NS5_IJNSA_ILi0EEEST_ST_EEEEENS5_IJNS4_10UnderscoreESW_SW_EEEEENS4_13SM90_TMA_LOADENS4_14ComposedLayoutINS4_7SwizzleILi3ELi4ELi3EEENS4_18smem_ptr_flag_bitsILi32EEENSS_INS5_IJNSA_ILi8EEENSA_ILi32EEEEEENS5_IJS16_SB_EEEEEEEvNS4_8identityESZ_S1A_vS1B_EENS_8epilogue10collective6detail29Sm90TmaWarpSpecializedAdapterINS1E_15DefaultEpilogueISI_SJ_SJ_NS1D_6thread17LinearCombinationISI_Li1EffLNS1I_9ScaleType4KindE0ELNS_15FloatRoundStyleE2ESI_EENS1_15EpilogueDefaultEEEEEvvEEEEvNT_6ParamsE:
[----:B------:R-:W0:Y:S02]  /*0000*/  LDC R1, c[0x0][0x28] ;  /* 0x00000a00ff017b82 */ /* 0x000e240000000800 */
[----:B0-----:R-:W-:Y:S01]  /*0010*/  VIADD R1, R1, 0xfffffff8 ;  /* 0xfffffff801017836 */ /* 0x001fe20000000000 */
[----:B------:R-:W0:Y:S01]  /*0020*/  S2R R4, SR_TID.X ;  /* 0x0000000000047919 */ /* 0x000e220000002100 */
[----:B------:R-:W-:Y:S01]  /*0030*/  ELECT P0, URZ, PT ;  /* 0x00000000003f782f */ /* 0x000fe20003800000 */
[----:B------:R-:W-:Y:S01]  /*0040*/  BSSY B0, `(.L_x_0) ;  /* 0x000000f000007945 */ /* 0x000fe20003800000 */
[--C-:B0-----:R-:W-:Y:S02]  /*0050*/  SHF.R.U32.HI R0, RZ, 0x5, R4.reuse ;  /* 0x00000005ff007819 */ /* 0x101fe40000011604 */
[----:B------:R-:W-:-:S03]  /*0060*/  SHF.R.U32.HI R5, RZ, 0x7, R4 ;  /* 0x00000007ff057819 */ /* 0x000fc60000011604 */
[----:B------:R-:W0:Y:S04]  /*0070*/  SHFL.IDX PT, R2, R0, RZ, 0x1f ;  /* 0x00001fff00027589 */ /* 0x000e2800000e0000 */
[----:B------:R1:W2:Y:S01]  /*0080*/  SHFL.IDX PT, R8, R5, RZ, 0x1f ;  /* 0x00001fff05087589 */ /* 0x0002a200000e0000 */
[----:B0-----:R-:W-:-:S13]  /*0090*/  ISETP.NE.OR P0, PT, R2, RZ, !P0 ;  /* 0x000000ff0200720c */ /* 0x001fda0004705670 */
[----:B-12---:R-:W-:Y:S05]  /*00a0*/  @P0 BRA `(.L_x_1) ;  /* 0x0000000000200947 */ /* 0x006fea0003800000 */
[----:B------:R-:W-:Y:S02]  /*00b0*/  ULDC.64 UR4, c[0x0][0x198] ;  /* 0x0000660000047ab9 */ /* 0x000fe40000000a00 */
[----:B------:R-:W-:Y:S02]  /*00c0*/  UIADD3 UR6, UP0, UR4, 0xf0, URZ ;  /* 0x000000f004067890 */ /* 0x000fe4000ff1e03f */
[----:B------:R-:W-:Y:S02]  /*00d0*/  UIADD3 UR4, UP1, UR4, 0x1f0, URZ ;  /* 0x000001f004047890 */ /* 0x000fe4000ff3e03f */
[----:B------:R-:W-:Y:S02]  /*00e0*/  UIADD3.X UR7, URZ, UR5, URZ, UP0, !UPT ;  /* 0x000000053f077290 */ /* 0x000fe400087fe43f */
[----:B------:R-:W-:-:S07]  /*00f0*/  UIADD3.X UR5, URZ, UR5, URZ, UP1, !UPT ;  /* 0x000000053f057290 */ /* 0x000fce0008ffe43f */
[----:B------:R0:W-:Y:S02]  /*0100*/  UTMACCTL.PF [UR6] ;  /* 0x00000000060079b9 */ /* 0x0001e40008040000 */
[----:B------:R0:W-:Y:S02]  /*0110*/  UTMACCTL.PF [UR4] ;  /* 0x00000000040079b9 */ /* 0x0001e40008040000 */
[----:B0-----:R-:W-:Y:S01]  /*0120*/  NOP ;  /* 0x0000000000007918 */ /* 0x001fe20000000000 */
.L_x_1:
[----:B------:R-:W-:Y:S05]  /*0130*/  BSYNC B0 ;  /* 0x0000000000007941 */ /* 0x000fea0003800000 */
.L_x_0:
[----:B------:R-:W0:Y:S02]  /*0140*/  SHFL.IDX PT, R3, R0, RZ, 0x1f ;  /* 0x00001fff00037589 */ /* 0x000e2400000e0000 */
[----:B0-----:R-:W-:-:S13]  /*0150*/  ISETP.NE.AND P0, PT, R3, RZ, PT ;  /* 0x000000ff0300720c */ /* 0x001fda0003f05270 */
[----:B------:R-:W-:Y:S05]  /*0160*/  @P0 BRA `(.L_x_2) ;  /* 0x0000000000600947 */ /* 0x000fea0003800000 */
[----:B------:R-:W0:Y:S01]  /*0170*/  S2UR UR8, SR_CgaCtaId ;  /* 0x00000000000879c3 */ /* 0x000e220000008800 */
[----:B------:R-:W-:Y:S01]  /*0180*/  UMOV UR4, 0x400 ;  /* 0x0000040000047882 */ /* 0x000fe20000000000 */
[----:B------:R-:W-:Y:S01]  /*0190*/  UMOV UR5, 0x1 ;  /* 0x0000000100057882 */ /* 0x000fe20000000000 */
[----:B------:R-:W-:Y:S01]  /*01a0*/  UMOV UR6, 0x80 ;  /* 0x0000008000067882 */ /* 0x000fe20000000000 */
[----:B------:R-:W-:Y:S01]  /*01b0*/  ELECT P0, URZ, PT ;  /* 0x00000000003f782f */ /* 0x000fe20003800000 */
[----:B------:R-:W-:-:S04]  /*01c0*/  UIADD3 UR6, -UR6, 0x100000, URZ ;  /* 0x0010000006067890 */ /* 0x000fc8000fffe13f */
[----:B------:R-:W-:Y:S02]  /*01d0*/  USHF.L.U32 UR7, UR6, 0xb, URZ ;  /* 0x0000000b06077899 */ /* 0x000fe4000800063f */
[----:B------:R-:W-:Y:S02]  /*01e0*/  USHF.L.U32 UR6, UR6, 0x1, URZ ;  /* 0x0000000106067899 */ /* 0x000fe4000800063f */
[----:B0-----:R-:W-:Y:S02]  /*01f0*/  ULEA UR8, UR8, UR4, 0x18 ;  /* 0x0000000408087291 */ /* 0x001fe4000f8ec03f */
[----:B------:R-:W-:-:S04]  /*0200*/  UIADD3 UR4, -UR5, 0x100000, URZ ;  /* 0x0010000005047890 */ /* 0x000fc8000fffe13f */
[----:B------:R-:W-:Y:S02]  /*0210*/  USHF.L.U32 UR5, UR4, 0xb, URZ ;  /* 0x0000000b04057899 */ /* 0x000fe4000800063f */
[----:B------:R-:W-:Y:S01]  /*0220*/  USHF.L.U32 UR4, UR4, 0x1, URZ ;  /* 0x0000000104047899 */ /* 0x000fe2000800063f */
[----:B------:R-:W0:Y:S11]  /*0230*/  FENCE.VIEW.ASYNC.S ;  /* 0x00000000000073c6 */ /* 0x000e360000000000 */
[----:B0-----:R0:W1:Y:S01]  /*0240*/  SYNCS.EXCH.64 URZ, [UR8], UR4 ;  /* 0x00000004083f75b2 */ /* 0x0010620008000100 */
[----:B------:R0:W2:Y:S01]  /*0250*/  SYNCS.EXCH.64 URZ, [UR8+0x28], UR6 ;  /* 0x00002806083f75b2 */ /* 0x0000a20008000100 */
[----:B------:R0:W3:Y:S01]  /*0260*/  SYNCS.EXCH.64 URZ, [UR8+0x8], UR4 ;  /* 0x00000804083f75b2 */ /* 0x0000e20008000100 */
[----:B------:R0:W4:Y:S01]  /*0270*/  SYNCS.EXCH.64 URZ, [UR8+0x30], UR6 ;  /* 0x00003006083f75b2 */ /* 0x0001220008000100 */
[----:B------:R0:W0:Y:S01]  /*0280*/  SYNCS.EXCH.64 URZ, [UR8+0x10], UR4 ;  /* 0x00001004083f75b2 */ /* 0x0000220008000100 */
[----:B------:R0:W0:Y:S01]  /*0290*/  SYNCS.EXCH.64 URZ, [UR8+0x38], UR6 ;  /* 0x00003806083f75b2 */ /* 0x0000220008000100 */
[----:B------:R0:W0:Y:S01]  /*02a0*/  SYNCS.EXCH.64 URZ, [UR8+0x18], UR4 ;  /* 0x00001804083f75b2 */ /* 0x0000220008000100 */
[----:B------:R0:W0:Y:S01]  /*02b0*/  SYNCS.EXCH.64 URZ, [UR8+0x40], UR6 ;  /* 0x00004006083f75b2 */ /* 0x0000220008000100 */
[----:B------:R0:W0:Y:S01]  /*02c0*/  SYNCS.EXCH.64 URZ, [UR8+0x20], UR4 ;  /* 0x00002004083f75b2 */ /* 0x0000220008000100 */
[----:B------:R0:W0:Y:S01]  /*02d0*/  SYNCS.EXCH.64 URZ, [UR8+0x48], UR6 ;  /* 0x00004806083f75b2 */ /* 0x0000220008000100 */
[----:B------:R-:W-:Y:S01]  /*02e0*/  NOP ;  /* 0x0000000000007918 */ /* 0x000fe20000000000 */
.L_x_2:
[----:B------:R-:W5:Y:S01]  /*02f0*/  SHFL.IDX PT, R6, R0, RZ, 0x1f ;  /* 0x00001fff00067589 */ /* 0x000f6200000e0000 */
[----:B------:R-:W-:Y:S01]  /*0300*/  ELECT P0, URZ, PT ;  /* 0x00000000003f782f */ /* 0x000fe20003800000 */
[----:B------:R-:W-:Y:S01]  /*0310*/  NOP ;  /* 0x0000000000007918 */ /* 0x000fe20000000000 */
[----:B------:R-:W-:Y:S01]  /*0320*/  ELECT P1, URZ, PT ;  /* 0x00000000003f782f */ /* 0x000fe20003820000 */
[----:B------:R-:W1:Y:S01]  /*0330*/  SHFL.IDX PT, R3, R0, RZ, 0x1f ;  /* 0x00001fff00037589 */ /* 0x000e6200000e0000 */
[----:B0-----:R-:W-:Y:S01]  /*0340*/  UMOV UR4, 0x20 ;  /* 0x0000002000047882 */ /* 0x001fe20000000000 */
[----:B------:R-:W-:Y:S01]  /*0350*/  UMOV UR11, 0x80 ;  /* 0x00000080000b7882 */ /* 0x000fe20000000000 */
[----:B------:R-:W-:Y:S01]  /*0360*/  NOP ;  /* 0x0000000000007918 */ /* 0x000fe20000000000 */
[C---:B------:R-:W-:Y:S01]  /*0370*/  VIADD R33, R8.reuse, 0xffffffff ;  /* 0xffffffff08217836 */ /* 0x040fe20000000000 */
[----:B------:R-:W0:Y:S01]  /*0380*/  SHFL.IDX PT, R5, R5, RZ, 0x1f ;  /* 0x00001fff05057589 */ /* 0x000e2200000e0000 */
[----:B------:R-:W-:Y:S01]  /*0390*/  ULDC.64 UR36, c[0x0][0x208] ;  /* 0x0000820000247ab9 */ /* 0x000fe20000000a00 */
[----:B------:R-:W-:-:S02]  /*03a0*/  ISETP.NE.AND P2, PT, R8, RZ, PT ;  /* 0x000000ff0800720c */ /* 0x000fc40003f45270 */
[----:B------:R-:W-:Y:S02]  /*03b0*/  ISETP.GE.U32.AND P3, PT, R33, 0x2, PT ;  /* 0x000000022100780c */ /* 0x000fe40003f66070 */
[----:B-----5:R-:W-:Y:S02]  /*03c0*/  ISETP.NE.OR P0, PT, R6, RZ, !P0 ;  /* 0x000000ff0600720c */ /* 0x020fe40004705670 */
[----:B-1----:R-:W-:Y:S02]  /*03d0*/  ISETP.NE.OR P1, PT, R3, RZ, !P1 ;  /* 0x000000ff0300720c */ /* 0x002fe40004f25670 */
[----:B------:R-:W-:-:S04]  /*03e0*/  SHF.R.S32.HI R3, RZ, 0x1f, R2 ;  /* 0x0000001fff037819 */ /* 0x000fc80000011402 */
[----:B------:R-:W-:-:S05]  /*03f0*/  LEA.HI R3, R3, R2, RZ, 0x2 ;  /* 0x0000000203037211 */ /* 0x000fca00078f10ff */
[----:B------:R-:W-:Y:S01]  /*0400*/  VOTEU.ALL UP0, P0 ;  /* 0x00000000003f7886 */ /* 0x000fe20000000000 */
[----:B------:R-:W-:Y:S01]  /*0410*/  LOP3.LUT R3, R3, 0xfffffffc, RZ, 0xc0, !PT ;  /* 0xfffffffc03037812 */ /* 0x000fe200078ec0ff */
[----:B------:R-:W-:-:S03]  /*0420*/  VOTEU.ALL UP1, P1 ;  /* 0x00000000003f7886 */ /* 0x000fc60000820000 */
[----:B------:R-:W1:Y:S01]  /*0430*/  @!UP0 S2UR UR7, SR_CgaCtaId ;  /* 0x00000000000789c3 */ /* 0x000e620000008800 */
[----:B------:R-:W-:Y:S01]  /*0440*/  @!UP0 UMOV UR6, 0x400 ;  /* 0x0000040000068882 */ /* 0x000fe20000000000 */
[----:B------:R-:W-:-:S04]  /*0450*/  @!UP0 UIADD3 UR4, -UR4, 0x100000, URZ ;  /* 0x0010000004048890 */ /* 0x000fc8000fffe13f */
[----:B------:R-:W-:Y:S02]  /*0460*/  @!UP0 USHF.L.U32 UR5, UR4, 0xb, URZ ;  /* 0x0000000b04058899 */ /* 0x000fe4000800063f */
[----:B------:R-:W-:Y:S01]  /*0470*/  @!UP0 USHF.L.U32 UR4, UR4, 0x1, URZ ;  /* 0x0000000104048899 */ /* 0x000fe2000800063f */
[----:B------:R-:W-:Y:S01]  /*0480*/  IMAD.IADD R0, R2, 0x1, -R3 ;  /* 0x0000000102007824 */ /* 0x000fe200078e0a03 */
[----:B------:R-:W-:Y:S01]  /*0490*/  @!UP1 UMOV UR9, 0x400 ;  /* 0x0000040000099882 */ /* 0x000fe20000000000 */
[----:B------:R-:W-:Y:S01]  /*04a0*/  VOTEU.ALL UP2, P1 ;  /* 0x00000000003f7886 */ /* 0x000fe20000840000 */
[----:B------:R-:W-:Y:S01]  /*04b0*/  VOTEU.ALL UP3, P1 ;  /* 0x00000000003f7886 */ /* 0x000fe20000860000 */
[----:B------:R-:W-:Y:S01]  /*04c0*/  VOTEU.ALL UP4, P1 ;  /* 0x00000000003f7886 */ /* 0x000fe20000880000 */
[----:B------:R-:W5:Y:S01]  /*04d0*/  @!UP1 S2UR UR10, SR_CgaCtaId ;  /* 0x00000000000a99c3 */ /* 0x000f620000008800 */
[----:B------:R-:W-:Y:S01]  /*04e0*/  VOTEU.ALL UP5, P1 ;  /* 0x00000000003f7886 */ /* 0x000fe200008a0000 */
[----:B------:R-:W-:-:S04]  /*04f0*/  SHF.R.S32.HI R3, RZ, 0x1f, R4 ;  /* 0x0000001fff037819 */ /* 0x000fc80000011404 */
[----:B------:R-:W-:-:S04]  /*0500*/  LEA.HI R3, R3, R4, RZ, 0x7 ;  /* 0x0000000403037211 */ /* 0x000fc800078f38ff */
[----:B------:R-:W-:-:S05]  /*0510*/  LOP3.LUT R3, R3, 0xffffff80, RZ, 0xc0, !PT ;  /* 0xffffff8003037812 */ /* 0x000fca00078ec0ff */
[----:B------:R-:W-:Y:S01]  /*0520*/  IMAD.IADD R3, R4, 0x1, -R3 ;  /* 0x0000000104037824 */ /* 0x000fe200078e0a03 */
[----:B-1----:R-:W-:Y:S02]  /*0530*/  @!UP0 ULEA UR8, UR7, UR6, 0x18 ;  /* 0x0000000607088291 */ /* 0x002fe4000f8ec03f */
[----:B------:R-:W-:-:S04]  /*0540*/  @!UP1 UIADD3 UR6, -UR11, 0x100000, URZ ;  /* 0x001000000b069890 */ /* 0x000fc8000fffe13f */
[----:B------:R-:W-:Y:S02]  /*0550*/  @!UP1 USHF.L.U32 UR7, UR6, 0xb, URZ ;  /* 0x0000000b06079899 */ /* 0x000fe4000800063f */
[----:B------:R-:W-:Y:S01]  /*0560*/  @!UP1 USHF.L.U32 UR6, UR6, 0x1, URZ ;  /* 0x0000000106069899 */ /* 0x000fe2000800063f */
[----:B------:R-:W-:Y:S01]  /*0570*/  VOTEU.ALL UP0, P0 ;  /* 0x00000000003f7886 */ /* 0x000fe20000000000 */
[----:B-----5:R-:W-:Y:S01]  /*0580*/  @!UP1 ULEA UR9, UR10, UR9, 0x18 ;  /* 0x000000090a099291 */ /* 0x020fe2000f8ec03f */
[----:B------:R-:W-:Y:S02]  /*0590*/  VOTEU.ALL UP1, P0 ;  /* 0x00000000003f7886 */ /* 0x000fe40000020000 */
[----:B------:R-:W-:Y:S01]  /*05a0*/  ULDC.64 UR10, c[0x0][0x598] ;  /* 0x00016600000a7ab9 */ /* 0x000fe20000000a00 */
[----:B------:R-:W-:Y:S01]  /*05b0*/  ISETP.NE.AND P0, PT, R0, 0x3, PT ;  /* 0x000000030000780c */ /* 0x000fe20003f05270 */
[----:B------:R-:W1:Y:S02]  /*05c0*/  FENCE.VIEW.ASYNC.S ;  /* 0x00000000000073c6 */ /* 0x000e640000000000 */
[----:B-1----:R1:W2:Y:S01]  /*05d0*/  @!UP0 SYNCS.EXCH.64 URZ, [UR8+0x80], UR4 ;  /* 0x00008004083f85b2 */ /* 0x0022a20008000100 */
[----:B------:R-:W-:-:S02]  /*05e0*/  ISETP.NE.U32.AND P1, PT, RZ, UR10, PT ;  /* 0x0000000aff007c0c */ /* 0x000fc4000bf25070 */
[----:B------:R-:W-:Y:S02]  /*05f0*/  ISETP.EQ.OR P0, PT, R0, RZ, !P0 ;  /* 0x000000ff0000720c */ /* 0x000fe40004702670 */
[----:B------:R-:W-:Y:S02]  /*0600*/  ISETP.NE.AND.EX P1, PT, RZ, UR11, PT, P1 ;  /* 0x0000000bff007c0c */ /* 0x000fe4000bf25310 */
[----:B------:R-:W-:-:S04]  /*0610*/  ISETP.EQ.AND P0, PT, R8, RZ, P0 ;  /* 0x000000ff0800720c */ /* 0x000fc80000702270 */
[----:B------:R-:W-:-:S04]  /*0620*/  SEL R16, RZ, 0x1, !P0 ;  /* 0x00000001ff107807 */ /* 0x000fc80004000000 */
[----:B------:R-:W-:Y:S01]  /*0630*/  SEL R16, R16, 0x2, P3 ;  /* 0x0000000210107807 */ /* 0x000fe20001800000 */
[----:B------:R1:W2:Y:S01]  /*0640*/  @!UP1 SYNCS.EXCH.64 URZ, [UR8+0x88], UR4 ;  /* 0x00008804083f95b2 */ /* 0x0002a20008000100 */
[----:B------:R-:W-:Y:S01]  /*0650*/  NOP ;  /* 0x0000000000007918 */ /* 0x000fe20000000000 */
[----:B------:R1:W2:Y:S01]  /*0660*/  @!UP2 SYNCS.EXCH.64 URZ, [UR9+0x60], UR6 ;  /* 0x00006006093fa5b2 */ /* 0x0002a20008000100 */
[----:B------:R1:W2:Y:S01]  /*0670*/  @!UP3 SYNCS.EXCH.64 URZ, [UR9+0x68], UR6 ;  /* 0x00006806093fb5b2 */ /* 0x0002a20008000100 */
[----:B------:R1:W2:Y:S01]  /*0680*/  @!UP4 SYNCS.EXCH.64 URZ, [UR9+0x70], UR6 ;  /* 0x00007006093fc5b2 */ /* 0x0002a20008000100 */
[----:B------:R1:W2:Y:S01]  /*0690*/  @!UP5 SYNCS.EXCH.64 URZ, [UR9+0x78], UR6 ;  /* 0x00007806093fd5b2 */ /* 0x0002a20008000100 */
[----:B------:R-:W-:Y:S01]  /*06a0*/  NOP ;  /* 0x0000000000007918 */ /* 0x000fe20000000000 */
[----:B--234-:R-:W-:Y:S06]  /*06b0*/  BAR.SYNC.DEFER_BLOCKING 0x0 ;  /* 0x0000000000007b1d */ /* 0x01cfec0000010000 */
[----:B01----:R-:W-:Y:S05]  /*06c0*/  @!P1 BRA `(.L_x_3) ;  /* 0x00000000001c9947 */ /* 0x003fea0003800000 */
[----:B------:R-:W0:Y:S02]  /*06d0*/  LDC.64 R6, c[0x0][0x598] ;  /* 0x00016600ff067b82 */ /* 0x000e240000000a00 */
[----:B0-----:R-:W2:Y:S02]  /*06e0*/  LDG.E.64 R6, desc[UR36][R6.64] ;  /* 0x0000002406067981 */ /* 0x001ea4000c1e1b00 */
[----:B--2---:R-:W-:-:S04]  /*06f0*/  ISETP.NE.U32.AND P0, PT, R6, RZ, PT ;  /* 0x000000ff0600720c */ /* 0x004fc80003f05070 */
[----:B------:R-:W-:-:S13]  /*0700*/  ISETP.NE.AND.EX P0, PT, R7, RZ, PT, P0 ;  /* 0x000000ff0700720c */ /* 0x000fda0003f05300 */
[----:B------:R-:W-:Y:S05]  /*0710*/  @!P0 BRA `(.L_x_3) ;  /* 0x0000000000088947 */ /* 0x000fea0003800000 */
[----:B------:R1:W5:Y:S01]  /*0720*/  LD.E R153, desc[UR36][R6.64] ;  /* 0x0000002406997980 */ /* 0x000362000c101900 */
[----:B------:R-:W-:Y:S05]  /*0730*/  BRA `(.L_x_4) ;  /* 0x0000000000247947 */ /* 0x000fea0003800000 */
.L_x_3:
[----:B------:R-:W-:Y:S02]  /*0740*/  ULDC.64 UR4, c[0x0][0x588] ;  /* 0x0001620000047ab9 */ /* 0x000fe40000000a00 */
[----:B------:R-:W-:-:S04]  /*0750*/  ISETP.NE.U32.AND P0, PT, RZ, UR4, PT ;  /* 0x00000004ff007c0c */ /* 0x000fc8000bf05070 */
[----:B------:R-:W-:-:S13]  /*0760*/  ISETP.NE.AND.EX P0, PT, RZ, UR5, PT, P0 ;  /* 0x00000005ff007c0c */ /* 0x000fda000bf05300 */
[----:B------:R-:W-:Y:S05]  /*0770*/  @!P0 BRA `(.L_x_5) ;  /* 0x00000000000c8947 */ /* 0x000fea0003800000 */
[----:B------:R-:W0:Y:S02]  /*0780*/  LDC.64 R6, c[0x0][0x588] ;  /* 0x00016200ff067b82 */ /* 0x000e240000000a00 */
[----:B0-----:R0:W5:Y:S01]  /*0790*/  LDG.E R153, desc[UR36][R6.64] ;  /* 0x0000002406997981 */ /* 0x001162000c1e1900 */
[----:B------:R-:W-:Y:S05]  /*07a0*/  BRA `(.L_x_4) ;  /* 0x0000000000087947 */ /* 0x000fea0003800000 */
.L_x_5:
[----:B------:R-:W-:Y:S02]  /*07b0*/  ULDC UR4, c[0x0][0x580] ;  /* 0x0001600000047ab9 */ /* 0x000fe40000000800 */
[----:B------:R-:W-:-:S07]  /*07c0*/  IMAD.U32 R153, RZ, RZ, UR4 ;  /* 0x00000004ff997e24 */ /* 0x000fce000f8e00ff */
.L_x_4:
[----:B------:R-:W-:Y:S02]  /*07d0*/  ULDC.64 UR4, c[0x0][0x5a0] ;  /* 0x0001680000047ab9 */ /* 0x000fe40000000a00 */
[----:B------:R-:W-:-:S04]  /*07e0*/  ISETP.NE.U32.AND P0, PT, RZ, UR4, PT ;  /* 0x00000004ff007c0c */ /* 0x000fc8000bf05070 */
[----:B------:R-:W-:-:S13]  /*07f0*/  ISETP.NE.AND.EX P0, PT, RZ, UR5, PT, P0 ;  /* 0x00000005ff007c0c */ /* 0x000fda000bf05300 */
[----:B------:R-:W-:Y:S05]  /*0800*/  @!P0 BRA `(.L_x_6) ;  /* 0x00000000001c8947 */ /* 0x000fea0003800000 */
[----:B01----:R-:W0:Y:S02]  /*0810*/  LDC.64 R6, c[0x0][0x5a0] ;  /* 0x00016800ff067b82 */ /* 0x003e240000000a00 */
[----:B0-----:R-:W2:Y:S02]  /*0820*/  LDG.E.64 R6, desc[UR36][R6.64] ;  /* 0x0000002406067981 */ /* 0x001ea4000c1e1b00 */
[----:B--2---:R-:W-:-:S04]  /*0830*/  ISETP.NE.U32.AND P0, PT, R6, RZ, PT ;  /* 0x000000ff0600720c */ /* 0x004fc80003f05070 */
[----:B------:R-:W-:-:S13]  /*0840*/  ISETP.NE.AND.EX P0, PT, R7, RZ, PT, P0 ;  /* 0x000000ff0700720c */ /* 0x000fda0003f05300 */
[----:B------:R-:W-:Y:S05]  /*0850*/  @!P0 BRA `(.L_x_6) ;  /* 0x0000000000088947 */ /* 0x000fea0003800000 */
[----:B------:R3:W5:Y:S01]  /*0860*/  LD.E R152, desc[UR36][R6.64] ;  /* 0x0000002406987980 */ /* 0x000762000c101900 */
[----:B------:R-:W-:Y:S05]  /*0870*/  BRA `(.L_x_7) ;  /* 0x0000000000247947 */ /* 0x000fea0003800000 */
.L_x_6:
[----:B------:R-:W-:Y:S02]  /*0880*/  ULDC.64 UR4, c[0x0][0x590] ;  /* 0x0001640000047ab9 */ /* 0x000fe40000000a00 */
[----:B------:R-:W-:-:S04]  /*0890*/  ISETP.NE.U32.AND P0, PT, RZ, UR4, PT ;  /* 0x00000004ff007c0c */ /* 0x000fc8000bf05070 */
[----:B------:R-:W-:-:S13]  /*08a0*/  ISETP.NE.AND.EX P0, PT, RZ, UR5, PT, P0 ;  /* 0x00000005ff007c0c */ /* 0x000fda000bf05300 */
[----:B------:R-:W-:Y:S05]  /*08b0*/  @!P0 BRA `(.L_x_8) ;  /* 0x00000000000c8947 */ /* 0x000fea0003800000 */
[----:B01----:R-:W0:Y:S02]  /*08c0*/  LDC.64 R6, c[0x0][0x590] ;  /* 0x00016400ff067b82 */ /* 0x003e240000000a00 */
[----:B0-----:R2:W5:Y:S01]  /*08d0*/  LDG.E R152, desc[UR36][R6.64] ;  /* 0x0000002406987981 */ /* 0x001562000c1e1900 */
[----:B------:R-:W-:Y:S05]  /*08e0*/  BRA `(.L_x_7) ;  /* 0x0000000000087947 */ /* 0x000fea0003800000 */
.L_x_8:
[----:B------:R-:W-:Y:S02]  /*08f0*/  ULDC UR4, c[0x0][0x584] ;  /* 0x0001610000047ab9 */ /* 0x000fe40000000800 */
[----:B------:R-:W-:-:S07]  /*0900*/  IMAD.U32 R152, RZ, RZ, UR4 ;  /* 0x00000004ff987e24 */ /* 0x000fce000f8e00ff */
.L_x_7:
[----:B------:R-:W4:Y:S01]  /*0910*/  LDC R2, c[0x0][0x65c] ;  /* 0x00019700ff027b82 */ /* 0x000f220000000800 */
[----:B------:R-:W4:Y:S01]  /*0920*/  S2R R14, SR_CTAID.Y ;  /* 0x00000000000e7919 */ /* 0x000f220000002600 */
[----:B------:R-:W-:Y:S01]  /*0930*/  ULDC UR6, c[0x0][0x28c] ;  /* 0x0000a30000067ab9 */ /* 0x000fe20000000800 */
[----:B------:R-:W-:Y:S01]  /*0940*/  ISETP.NE.AND P0, PT, R8, 0x2, PT ;  /* 0x000000020800780c */ /* 0x000fe20003f05270 */
[----:B------:R-:W-:Y:S01]  /*0950*/  UIADD3 UR6, UR6, 0x3f, URZ ;  /* 0x0000003f06067890 */ /* 0x000fe2000fffe03f */
[----:B0123--:R-:W0:Y:S01]  /*0960*/  S2R R6, SR_CTAID.X ;  /* 0x0000000000067919 */ /* 0x00fe220000002500 */
[----:B------:R-:W-:Y:S01]  /*0970*/  IMAD.MOV.U32 R7, RZ, RZ, RZ ;  /* 0x000000ffff077224 */ /* 0x000fe200078e00ff */
[----:B------:R-:W-:Y:S01]  /*0980*/  UMOV UR38, URZ ;  /* 0x0000003f00267c82 */ /* 0x000fe20008000000 */
[----:B------:R-:W-:Y:S01]  /*0990*/  USHF.R.S32.HI UR7, URZ, 0x1f, UR6 ;  /* 0x0000001f3f077899 */ /* 0x000fe20008011406 */
[----:B------:R-:W-:Y:S01]  /*09a0*/  UMOV UR39, URZ ;  /* 0x0000003f00277c82 */ /* 0x000fe20008000000 */
[----:B------:R-:W-:-:S02]  /*09b0*/  ULDC.64 UR8, c[0x0][0x650] ;  /* 0x0001940000087ab9 */ /* 0x000fc40000000a00 */
[----:B------:R-:W-:-:S04]  /*09c0*/  ULEA.HI UR7, UR7, UR6, URZ, 0x6 ;  /* 0x0000000607077291 */ /* 0x000fc8000f8f303f */
[----:B------:R-:W-:Y:S01]  /*09d0*/  USHF.R.S32.HI UR40, URZ, 0x6, UR7 ;  /* 0x000000063f287899 */ /* 0x000fe20008011407 */
[----:B----4-:R-:W-:-:S13]  /*09e0*/  ISETP.NE.AND P1, PT, R2, 0x1, PT ;  /* 0x000000010200780c */ /* 0x010fda0003f25270 */
[----:B------:R-:W0:Y:S01]  /*09f0*/  @P1 LDC R19, c[0x0][0x10] ;  /* 0x00000400ff131b82 */ /* 0x000e220000000800 */
[----:B------:R-:W-:Y:S02]  /*0a00*/  @P1 IMAD.MOV.U32 R8, RZ, RZ, R14 ;  /* 0x000000ffff081224 */ /* 0x000fe400078e000e */
[----:B------:R-:W-:Y:S02]  /*0a10*/  @P1 IMAD.MOV.U32 R9, RZ, RZ, RZ ;  /* 0x000000ffff091224 */ /* 0x000fe400078e00ff */
[----:B------:R-:W-:-:S03]  /*0a20*/  @P1 IMAD.MOV.U32 R17, RZ, RZ, RZ ;  /* 0x000000ffff111224 */ /* 0x000fc600078e00ff */
[----:B------:R-:W1:Y:S01]  /*0a30*/  @!P1 LDC R11, c[0x0][0xc] ;  /* 0x00000300ff0b9b82 */ /* 0x000e620000000800 */
[----:B------:R-:W-:Y:S01]  /*0a40*/  ULDC UR4, c[0x0][0xc] ;  /* 0x0000030000047ab9 */ /* 0x000fe20000000800 */
[----:B------:R-:W-:Y:S02]  /*0a50*/  ULDC UR5, c[0x0][0x10] ;  /* 0x0000040000057ab9 */ /* 0x000fe40000000800 */
[----:B------:R-:W-:-:S04]  /*0a60*/  UIMAD.WIDE.U32 UR4, UR4, UR5, URZ ;  /* 0x00000005040472a5 */ /* 0x000fc8000f8e003f */
[----:B------:R-:W2:Y:S01]  /*0a70*/  LDC R2, c[0x0][0x14] ;  /* 0x00000500ff027b82 */ /* 0x000ea20000000800 */
[----:B0-----:R-:W-:-:S04]  /*0a80*/  @P1 IMAD.WIDE.U32 R18, R6, R19, R8 ;  /* 0x0000001306121225 */ /* 0x001fc800078e0008 */
[----:B------:R-:W-:Y:S02]  /*0a90*/  @P1 IMAD.IADD R17, R19, 0x1, R17 ;  /* 0x0000000113111824 */ /* 0x000fe400078e0211 */
[----:B-1----:R-:W-:-:S04]  /*0aa0*/  @!P1 IMAD.WIDE.U32 R8, R11, R14, R6 ;  /* 0x0000000e0b089225 */ /* 0x002fc800078e0006 */
[----:B------:R-:W-:Y:S02]  /*0ab0*/  @!P1 IMAD.MOV.U32 R18, RZ, RZ, R8 ;  /* 0x000000ffff129224 */ /* 0x000fe400078e0008 */
[----:B------:R-:W-:Y:S02]  /*0ac0*/  @!P1 IMAD.MOV.U32 R17, RZ, RZ, R9 ;  /* 0x000000ffff119224 */ /* 0x000fe400078e0009 */
[----:B--2---:R-:W-:-:S04]  /*0ad0*/  IMAD.WIDE.U32 R12, R2, UR4, RZ ;  /* 0x00000004020c7c25 */ /* 0x004fc8000f8e00ff */
[----:B------:R-:W-:Y:S01]  /*0ae0*/  IMAD R23, R2, UR5, RZ ;  /* 0x0000000502177c24 */ /* 0x000fe2000f8e02ff */
[----:B------:R0:W-:Y:S03]  /*0af0*/  STL.64 [R1], R12 ;  /* 0x0000000c01007387 */ /* 0x0001e60000100a00 */
[----:B------:R-:W-:Y:S01]  /*0b00*/  IMAD.IADD R23, R13, 0x1, R23 ;  /* 0x000000010d177824 */ /* 0x000fe200078e0217 */
[----:B------:R-:W-:Y:S06]  /*0b10*/  @P0 BRA `(.L_x_9) ;  /* 0x0000000000200947 */ /* 0x000fec0003800000 */
[----:B------:R-:W-:Y:S01]  /*0b20*/  UISETP.GE.U32.AND UP0, UPT, UR40, 0x5, UPT ;  /* 0x000000052800788c */ /* 0x000fe2000bf06070 */
[----:B------:R-:W-:Y:S01]  /*0b30*/  IADD3 R18, P0, R18, R12, RZ ;  /* 0x0000000c12127210 */ /* 0x000fe20007f1e0ff */
[----:B------:R-:W-:Y:S01]  /*0b40*/  UIMAD.WIDE.U32 UR4, UR40, -0x33333333, URZ ;  /* 0xcccccccd280478a5 */ /* 0x000fe2000f8e003f */
[----:B------:R-:W-:-:S03]  /*0b50*/  UMOV UR39, URZ ;  /* 0x0000003f00277c82 */ /* 0x000fc60008000000 */
[----:B------:R-:W-:Y:S01]  /*0b60*/  USHF.R.U32.HI UR4, URZ, 0x2, UR5 ;  /* 0x000000023f047899 */ /* 0x000fe20008011605 */
[----:B------:R-:W-:-:S03]  /*0b70*/  IMAD.X R17, R23, 0x1, R17, P0 ;  /* 0x0000000117117824 */ /* 0x000fc600000e0611 */
[----:B------:R-:W-:Y:S02]  /*0b80*/  UIMAD UR38, UR4, -0x5, UR40 ;  /* 0xfffffffb042678a4 */ /* 0x000fe4000f8e0228 */
[----:B------:R-:W-:-:S12]  /*0b90*/  @UP0 ULOP3.LUT UR39, UR4, 0x1, URZ, 0xc0, !UPT ;  /* 0x0000000104270892 */ /* 0x000fd8000f8ec03f */
.L_x_9:
[----:B------:R-:W-:Y:S01]  /*0ba0*/  ISETP.GE.U32.AND P0, PT, R18, UR8, PT ;  /* 0x0000000812007c0c */ /* 0x000fe2000bf06070 */
[----:B------:R-:W-:Y:S01]  /*0bb0*/  IMAD.MOV.U32 R19, RZ, RZ, -0x1 ;  /* 0xffffffffff137424 */ /* 0x000fe200078e00ff */
[----:B------:R-:W-:Y:S01]  /*0bc0*/  PRMT R8, RZ, 0x7610, R8 ;  /* 0x00007610ff087816 */ /* 0x000fe20000000008 */
[----:B------:R-:W-:Y:S01]  /*0bd0*/  IMAD.MOV.U32 R22, RZ, RZ, -0x1 ;  /* 0xffffffffff167424 */ /* 0x000fe200078e00ff */
[----:B------:R-:W-:Y:S01]  /*0be0*/  ISETP.GE.U32.AND.EX P0, PT, R17, UR9, PT, P0 ;  /* 0x0000000911007c0c */ /* 0x000fe2000bf06100 */
[----:B------:R-:W-:-:S12]  /*0bf0*/  IMAD.MOV.U32 R2, RZ, RZ, -0x1 ;  /* 0xffffffffff027424 */ /* 0x000fd800078e00ff */
[----:B------:R-:W-:Y:S05]  /*0c00*/  @P0 BRA `(.L_x_10) ;  /* 0x00000004005c0947 */ /* 0x000fea0003800000 */
[----:B------:R-:W1:Y:S01]  /*0c10*/  LDC.64 R20, c[0x0][0x628] ;  /* 0x00018a00ff147b82 */ /* 0x000e620000000a00 */
[----:B------:R-:W-:Y:S02]  /*0c20*/  IMAD.MOV.U32 R8, RZ, RZ, R18 ;  /* 0x000000ffff087224 */ /* 0x000fe400078e0012 */
[----:B------:R-:W-:-:S05]  /*0c30*/  IMAD.MOV.U32 R9, RZ, RZ, R17 ;  /* 0x000000ffff097224 */ /* 0x000fca00078e0011 */
[----:B------:R-:W2:Y:S08]  /*0c40*/  LDC R2, c[0x0][0x630] ;  /* 0x00018c00ff027b82 */ /* 0x000eb00000000800 */
[----:B------:R-:W3:Y:S01]  /*0c50*/  LDC.64 R24, c[0x0][0x620] ;  /* 0x00018800ff187b82 */ /* 0x000ee20000000a00 */
[----:B-1----:R-:W-:-:S04]  /*0c60*/  ISETP.NE.U32.AND P0, PT, R20, RZ, PT ;  /* 0x000000ff1400720c */ /* 0x002fc80003f05070 */
[----:B------:R-:W-:-:S13]  /*0c70*/  ISETP.NE.AND.EX P0, PT, R21, RZ, PT, P0 ;  /* 0x000000ff1500720c */ /* 0x000fda0003f05300 */
[----:B--23--:R-:W-:Y:S05]  /*0c80*/  @!P0 BRA `(.L_x_11) ;  /* 0x0000000000288947 */ /* 0x00cfea0003800000 */
[----:B0-----:R-:W0:Y:S02]  /*0c90*/  LDC R13, c[0x0][0x634] ;  /* 0x00018d00ff0d7b82 */ /* 0x001e240000000800 */
[----:B0-----:R-:W-:-:S05]  /*0ca0*/  IADD3 R13, P0, R18, R13, RZ ;  /* 0x0000000d120d7210 */ /* 0x001fca0007f1e0ff */
[----:B------:R-:W-:-:S04]  /*0cb0*/  IMAD.X R15, RZ, RZ, R17, P0 ;  /* 0x000000ffff0f7224 */ /* 0x000fc800000e0611 */
[----:B------:R-:W-:-:S04]  /*0cc0*/  IMAD.WIDE.U32 R8, R15, R20, RZ ;  /* 0x000000140f087225 */ /* 0x000fc800078e00ff */
[----:B------:R-:W-:-:S04]  /*0cd0*/  IMAD.WIDE.U32 R10, P0, R13, R21, R8 ;  /* 0x000000150d0a7225 */ /* 0x000fc80007800008 */
[----:B------:R-:W-:-:S04]  /*0ce0*/  IMAD.WIDE.U32 R8, R13, R20, RZ ;  /* 0x000000140d087225 */ /* 0x000fc800078e00ff */
[----:B------:R-:W-:Y:S01]  /*0cf0*/  IMAD.X R13, RZ, RZ, RZ, P0 ;  /* 0x000000ffff0d7224 */ /* 0x000fe200000e06ff */
[----:B------:R-:W-:Y:S01]  /*0d00*/  IADD3 RZ, P0, R9, R10, RZ ;  /* 0x0000000a09ff7210 */ /* 0x000fe20007f1e0ff */
[----:B------:R-:W-:-:S04]  /*0d10*/  IMAD.MOV.U32 R12, RZ, RZ, R11 ;  /* 0x000000ffff0c7224 */ /* 0x000fc800078e000b */
[----:B------:R-:W-:-:S08]  /*0d20*/  IMAD.WIDE.U32.X R8, R15, R21, R12, P0 ;  /* 0x000000150f087225 */ /* 0x000fd000000e040c */
.L_x_11:
[-CC-:B------:R-:W-:Y:S01]  /*0d30*/  SHF.R.U64 R31, R8, R2.reuse, R9.reuse ;  /* 0x00000002081f7219 */ /* 0x180fe20000001209 */
[----:B0-----:R-:W0:Y:S01]  /*0d40*/  LDC R12, c[0x0][0x618] ;  /* 0x00018600ff0c7b82 */ /* 0x001e220000000800 */
[----:B------:R-:W-:Y:S01]  /*0d50*/  SHF.R.U32.HI R7, RZ, R2, R9 ;  /* 0x00000002ff077219 */ /* 0x000fe20000011609 */
[----:B------:R-:W-:Y:S01]  /*0d60*/  ULDC UR4, c[0x0][0x150] ;  /* 0x0000540000047ab9 */ /* 0x000fe20000000800 */
[----:B------:R-:W-:Y:S01]  /*0d70*/  IADD3 R11, P0, RZ, -R31, RZ ;  /* 0x8000001fff0b7210 */ /* 0x000fe20007f1e0ff */
[----:B------:R-:W-:Y:S01]  /*0d80*/  IMAD.MOV.U32 R19, RZ, RZ, R17 ;  /* 0x000000ffff137224 */ /* 0x000fe200078e0011 */
[----:B------:R-:W-:-:S03]  /*0d90*/  I2FP.F32.U32 R2, R6 ;  /* 0x0000000600027245 */ /* 0x000fc60000201000 */
[----:B------:R-:W1:Y:S01]  /*0da0*/  LDC.64 R26, c[0x0][0x640] ;  /* 0x00019000ff1a7b82 */ /* 0x000e620000000a00 */
[----:B------:R-:W-:Y:S02]  /*0db0*/  IMAD.X R13, RZ, RZ, ~R7, P0 ;  /* 0x000000ffff0d7224 */ /* 0x000fe400000e0e07 */
[----:B------:R-:W-:Y:S01]  /*0dc0*/  FMUL R2, R2, UR4 ;  /* 0x0000000402027c20 */ /* 0x000fe20008400000 */
[----:B------:R-:W-:Y:S01]  /*0dd0*/  IMAD.WIDE.U32 R8, R11, R24, R18 ;  /* 0x000000180b087225 */ /* 0x000fe200078e0012 */
[----:B------:R-:W-:-:S03]  /*0de0*/  ULDC UR4, c[0x0][0x154] ;  /* 0x0000550000047ab9 */ /* 0x000fc60000000800 */
[----:B------:R-:W-:Y:S01]  /*0df0*/  IMAD R10, R13, R24, RZ ;  /* 0x000000180d0a7224 */ /* 0x000fe200078e02ff */
[----:B------:R-:W2:Y:S01]  /*0e00*/  LDC R7, c[0x0][0x144] ;  /* 0x00005100ff077b82 */ /* 0x000ea20000000800 */
[----:B------:R-:W3:Y:S02]  /*0e10*/  F2I.U32.TRUNC.NTZ R2, R2 ;  /* 0x0000000200027305 */ /* 0x000ee4000020f000 */
[----:B------:R-:W-:-:S04]  /*0e20*/  IMAD R11, R11, R25, R10 ;  /* 0x000000190b0b7224 */ /* 0x000fc800078e020a */
[----:B------:R-:W-:Y:S01]  /*0e30*/  IMAD.IADD R9, R9, 0x1, R11 ;  /* 0x0000000109097824 */ /* 0x000fe200078e020b */
[----:B------:R-:W4:Y:S01]  /*0e40*/  LDC R22, c[0x0][0x608] ;  /* 0x00018200ff167b82 */ /* 0x000f220000000800 */
[----:B------:R-:W-:-:S03]  /*0e50*/  IMAD.MOV.U32 R11, RZ, RZ, -0x1 ;  /* 0xffffffffff0b7424 */ /* 0x000fc600078e00ff */
[--C-:B0-----:R-:W-:Y:S02]  /*0e60*/  SHF.R.U64 R20, R8, R12, R9.reuse ;  /* 0x0000000c08147219 */ /* 0x101fe40000001209 */
[----:B------:R-:W-:Y:S02]  /*0e70*/  I2FP.F32.U32 R8, R14 ;  /* 0x0000000e00087245 */ /* 0x000fe40000201000 */
[----:B------:R-:W0:Y:S01]  /*0e80*/  LDC R24, c[0x0][0x658] ;  /* 0x00019600ff187b82 */ /* 0x000e220000000800 */
[----:B-1----:R-:W-:Y:S01]  /*0e90*/  ISETP.NE.U32.AND P0, PT, R26, RZ, PT ;  /* 0x000000ff1a00720c */ /* 0x002fe20003f05070 */
[----:B---3--:R-:W-:Y:S02]  /*0ea0*/  IMAD.MOV R10, RZ, RZ, -R2 ;  /* 0x000000ffff0a7224 */ /* 0x008fe400078e0a02 */
[----:B------:R-:W-:Y:S01]  /*0eb0*/  FMUL R8, R8, UR4 ;  /* 0x0000000408087c20 */ /* 0x000fe20008400000 */
[----:B------:R-:W-:Y:S02]  /*0ec0*/  SHF.R.U32.HI R9, RZ, R12, R9 ;  /* 0x0000000cff097219 */ /* 0x000fe40000011609 */
[----:B------:R-:W-:Y:S01]  /*0ed0*/  ISETP.NE.AND.EX P0, PT, R27, RZ, PT, P0 ;  /* 0x000000ff1b00720c */ /* 0x000fe20003f05300 */
[----:B------:R1:W3:Y:S01]  /*0ee0*/  F2I.U32.TRUNC.NTZ R15, R8 ;  /* 0x00000008000f7305 */ /* 0x0002e2000020f000 */
[----:B------:R-:W1:Y:S01]  /*0ef0*/  LDC R19, c[0x0][0x148] ;  /* 0x00005200ff137b82 */ /* 0x000e620000000800 */
[----:B--2---:R-:W-:-:S07]  /*0f00*/  IMAD R2, R7, R10, R6 ;  /* 0x0000000a07027224 */ /* 0x004fce00078e0206 */
[----:B------:R-:W2:Y:S01]  /*0f10*/  LDC R25, c[0x0][0x600] ;  /* 0x00018000ff197b82 */ /* 0x000ea20000000800 */
[-CC-:B----4-:R-:W-:Y:S02]  /*0f20*/  SHF.R.U64 R32, R20, R22.reuse, R9.reuse ;  /* 0x0000001614207219 */ /* 0x190fe40000001209 */
[----:B------:R-:W-:Y:S01]  /*0f30*/  SHF.R.U32.HI R7, RZ, R22, R9 ;  /* 0x00000016ff077219 */ /* 0x000fe20000011609 */
[----:B------:R-:W-:-:S04]  /*0f40*/  IMAD.MOV.U32 R9, RZ, RZ, 0x1 ;  /* 0x00000001ff097424 */ /* 0x000fc800078e00ff */
[----:B------:R-:W4:Y:S01]  /*0f50*/  LDC R28, c[0x0][0x648] ;  /* 0x00019200ff1c7b82 */ /* 0x000f220000000800 */
[-C--:B0-----:R-:W-:Y:S02]  /*0f60*/  SHF.L.U32 R6, R11, R24.reuse, RZ ;  /* 0x000000180b067219 */ /* 0x081fe400000006ff */
[--C-:B------:R-:W-:Y:S02]  /*0f70*/  SHF.R.U64 R22, R32, R24, R7.reuse ;  /* 0x0000001820167219 */ /* 0x100fe40000001207 */
[----:B------:R-:W-:Y:S02]  /*0f80*/  LOP3.LUT R13, RZ, R6, RZ, 0x33, !PT ;  /* 0x00000006ff0d7212 */ /* 0x000fe400078e33ff */
[-C--:B------:R-:W-:Y:S01]  /*0f90*/  SHF.R.U32.HI R7, RZ, R24.reuse, R7 ;  /* 0x00000018ff077219 */ /* 0x080fe20000011607 */
[----:B------:R-:W0:Y:S01]  /*0fa0*/  LDC R29, c[0x0][0x638] ;  /* 0x00018e00ff1d7b82 */ /* 0x000e220000000800 */
[----:B------:R-:W-:Y:S01]  /*0fb0*/  SHF.L.U32 R12, R9, R24, RZ ;  /* 0x00000018090c7219 */ /* 0x000fe200000006ff */
[----:B------:R-:W-:-:S06]  /*0fc0*/  IMAD.MOV.U32 R6, RZ, RZ, R22 ;  /* 0x000000ffff067224 */ /* 0x000fcc00078e0016 */
[----:B------:R-:W0:Y:S01]  /*0fd0*/  LDC R30, c[0x0][0x610] ;  /* 0x00018400ff1e7b82 */ /* 0x000e220000000800 */
[----:B-1-3--:R-:W-:Y:S05]  /*0fe0*/  @!P0 BRA `(.L_x_12) ;  /* 0x0000000000288947 */ /* 0x00afea0003800000 */
[----:B------:R-:W1:Y:S02]  /*0ff0*/  LDC R11, c[0x0][0x64c] ;  /* 0x00019300ff0b7b82 */ /* 0x000e640000000800 */
[----:B-1----:R-:W-:-:S05]  /*1000*/  IADD3 R11, P0, R22, R11, RZ ;  /* 0x0000000b160b7210 */ /* 0x002fca0007f1e0ff */
        /* <DEDUP_REMOVED lines=8> */
.L_x_12:
[----:B----4-:R-:W-:Y:S01]  /*1090*/  SHF.R.U64 R6, R6, R28, R7 ;  /* 0x0000001c06067219 */ /* 0x010fe20000001207 */
[----:B--2---:R-:W-:Y:S01]  /*10a0*/  VIADD R7, R25, 0xffffffff ;  /* 0xffffffff19077836 */ /* 0x004fe20000000000 */
[----:B------:R-:W-:Y:S01]  /*10b0*/  LOP3.LUT R13, R32, R13, RZ, 0xc0, !PT ;  /* 0x0000000d200d7212 */ /* 0x000fe200078ec0ff */
[----:B------:R-:W-:Y:S02]  /*10c0*/  IMAD.MOV R15, RZ, RZ, -R15 ;  /* 0x000000ffff0f7224 */ /* 0x000fe400078e0a0f */
[----:B------:R-:W-:Y:S01]  /*10d0*/  IMAD.MOV R8, RZ, RZ, -R6 ;  /* 0x000000ffff087224 */ /* 0x000fe200078e0a06 */
[----:B------:R-:W-:Y:S01]  /*10e0*/  LOP3.LUT R7, R20, R7, RZ, 0xc0, !PT ;  /* 0x0000000714077212 */ /* 0x000fe200078ec0ff */
[----:B------:R-:W-:Y:S02]  /*10f0*/  IMAD R13, R12, R6, R13 ;  /* 0x000000060c0d7224 */ /* 0x000fe400078e020d */
[----:B------:R-:W-:Y:S02]  /*1100*/  @P1 IMAD R2, R19, R15, R14 ;  /* 0x0000000f13021224 */ /* 0x000fe400078e020e */
[----:B0-----:R-:W-:-:S02]  /*1110*/  IMAD R6, R8, R29, R22 ;  /* 0x0000001d08067224 */ /* 0x001fc400078e0216 */
[----:B------:R-:W-:Y:S02]  /*1120*/  IMAD R2, R13, R30, R2 ;  /* 0x0000001e0d027224 */ /* 0x000fe400078e0202 */
[----:B------:R-:W-:Y:S02]  /*1130*/  IMAD R19, R6, R25, R7 ;  /* 0x0000001906137224 */ /* 0x000fe400078e0207 */
[----:B------:R-:W-:-:S03]  /*1140*/  IMAD.MOV.U32 R8, RZ, RZ, 0x1 ;  /* 0x00000001ff087424 */ /* 0x000fc600078e00ff */
[----:B------:R-:W-:Y:S02]  /*1150*/  SEL R22, R19, R2, !P1 ;  /* 0x0000000213167207 */ /* 0x000fe40004800000 */
[----:B------:R-:W-:Y:S01]  /*1160*/  SEL R19, R2, R19, !P1 ;  /* 0x0000001302137207 */ /* 0x000fe20004800000 */
[----:B------:R-:W-:-:S07]  /*1170*/  IMAD.MOV.U32 R2, RZ, RZ, R31 ;  /* 0x000000ffff027224 */ /* 0x000fce00078e001f */
.L_x_10:
[----:B------:R-:W-:Y:S05]  /*1180*/  @!P2 BRA `(.L_x_13) ;  /* 0x000000940078a947 */ /* 0x000fea0003800000 */
[----:B------:R-:W-:-:S13]  /*1190*/  ISETP.GT.U32.AND P0, PT, R33, 0x1, PT ;  /* 0x000000012100780c */ /* 0x000fda0003f04070 */
[----:B------:R-:W-:Y:S05]  /*11a0*/  @P0 EXIT ;  /* 0x000000000000094d */ /* 0x000fea0003800000 */
.L_x_14:
[----:B------:R-:W-:-:S08]  /*11b0*/  NOP ;  /* 0x0000000000007918 */ /* 0x000fd00000000000 */
[----:B------:R-:W1:Y:S02]  /*11c0*/  USETMAXREG.TRY_ALLOC.CTAPOOL UP0, 0xe8 ;  /* 0x000000e8000079c8 */ /* 0x000e640008000600 */
[----:B-1----:R-:W-:-:S13]  /*11d0*/  PLOP3.LUT P0, PT, PT, PT, UP0, 0x80, 0x0 ;  /* 0x000000000000781c */ /* 0x002fda0003f0f008 */
[----:B------:R-:W-:Y:S05]  /*11e0*/  @!P0 BRA `(.L_x_14) ;  /* 0xfffffffc00f08947 */ /* 0x000fea000383ffff */
[----:B------:R-:W-:-:S13]  /*11f0*/  LOP3.LUT P0, RZ, R8, 0xff, RZ, 0xc0, !PT ;  /* 0x000000ff08ff7812 */ /* 0x000fda000780c0ff */
[----:B------:R-:W-:Y:S05]  /*1200*/  @!P0 EXIT ;  /* 0x000000000000894d */ /* 0x000fea0003800000 */
[----:B------:R-:W1:Y:S01]  /*1210*/  S2UR UR4, SR_CgaCtaId ;  /* 0x00000000000479c3 */ /* 0x000e620000008800 */
[----:B------:R-:W-:Y:S01]  /*1220*/  VIADD R6, R5, 0xffffffff ;  /* 0xffffffff05067836 */ /* 0x000fe20000000000 */
[----:B------:R-:W-:Y:S01]  /*1230*/  SHF.R.S32.HI R0, RZ, 0x1f, R3 ;  /* 0x0000001fff007819 */ /* 0x000fe20000011403 */
[----:B------:R-:W-:Y:S01]  /*1240*/  UMOV UR41, 0x400 ;  /* 0x0000040000297882 */ /* 0x000fe20000000000 */
[----:B------:R-:W-:Y:S01]  /*1250*/  UISETP.LT.AND UP0, UPT, UR40, 0x1, UPT ;  /* 0x000000012800788c */ /* 0x000fe2000bf01270 */
[----:B------:R-:W-:Y:S01]  /*1260*/  LOP3.LUT R172, R16, 0x1, RZ, 0xfc, !PT ;  /* 0x0000000110ac7812 */ /* 0x000fe200078efcff */
[----:B------:R-:W-:Y:S01]  /*1270*/  USHF.L.U32 UR44, UR40, 0x1, URZ ;  /* 0x00000001282c7899 */ /* 0x000fe2000800063f */
[----:B------:R-:W-:Y:S01]  /*1280*/  R2UR UR42, R6 ;  /* 0x00000000062a72ca */ /* 0x000fe200000e0000 */
[----:B------:R-:W-:Y:S01]  /*1290*/  USEL UR43, UR40, 0x1, UP0 ;  /* 0x00000001282b7887 */ /* 0x000fe20008000000 */
[CC--:B------:R-:W-:Y:S02]  /*12a0*/  LEA.HI R4, R0.reuse, R3.reuse, RZ, 0x2 ;  /* 0x0000000300047211 */ /* 0x0c0fe400078f10ff */
[----:B------:R-:W-:Y:S01]  /*12b0*/  LEA.HI R0, R0, R3, RZ, 0x5 ;  /* 0x0000000300007211 */ /* 0x000fe200078f28ff */
[----:B------:R-:W-:Y:S01]  /*12c0*/  UIADD3 UR43, -UR43, UR40, URZ ;  /* 0x000000282b2b7290 */ /* 0x000fe2000fffe13f */
[----:B------:R-:W-:-:S02]  /*12d0*/  SHF.R.S32.HI R154, RZ, 0x2, R4 ;  /* 0x00000002ff9a7819 */ /* 0x000fc40000011404 */
[----:B------:R-:W-:Y:S02]  /*12e0*/  SHF.R.S32.HI R5, RZ, 0x1f, R4 ;  /* 0x0000001fff057819 */ /* 0x000fe40000011404 */
[----:B------:R-:W-:Y:S02]  /*12f0*/  LOP3.LUT R156, R4, 0xfffffffc, RZ, 0xc0, !PT ;  /* 0xfffffffc049c7812 */ /* 0x000fe400078ec0ff */
[----:B------:R-:W-:Y:S01]  /*1300*/  LEA.HI R5, R5, R154, RZ, 0x3 ;  /* 0x0000009a05057211 */ /* 0x000fe200078f18ff */
[----:B------:R-:W-:Y:S01]  /*1310*/  USHF.L.U32 UR42, UR42, 0x3, URZ ;  /* 0x000000032a2a7899 */ /* 0x000fe2000800063f */
[----:B------:R-:W-:Y:S01]  /*1320*/  ISETP.NE.AND P0, PT, R6, RZ, PT ;  /* 0x000000ff0600720c */ /* 0x000fe20003f05270 */
[----:B------:R-:W-:Y:S01]  /*1330*/  IMAD.IADD R156, R3, 0x1, -R156 ;  /* 0x00000001039c7824 */ /* 0x000fe200078e0a9c */
[----:B------:R-:W-:Y:S01]  /*1340*/  LOP3.LUT R5, R5, 0xfffffff8, RZ, 0xc0, !PT ;  /* 0xfffffff805057812 */ /* 0x000fe200078ec0ff */
[----:B-1----:R-:W-:Y:S01]  /*1350*/  ULEA UR41, UR4, UR41, 0x18 ;  /* 0x0000002904297291 */ /* 0x002fe2000f8ec03f */
[----:B------:R-:W-:Y:S01]  /*1360*/  SEL R173, RZ, 0x1, P0 ;  /* 0x00000001ffad7807 */ /* 0x000fe20000000000 */
[----:B------:R-:W-:Y:S01]  /*1370*/  IMAD.U32 R158, RZ, RZ, UR42 ;  /* 0x0000002aff9e7e24 */ /* 0x000fe2000f8e00ff */
[----:B------:R-:W-:Y:S01]  /*1380*/  ULDC UR4, c[0x0][0x284] ;  /* 0x0000a10000047ab9 */ /* 0x000fe20000000800 */
[----:B------:R-:W-:Y:S01]  /*1390*/  IMAD.IADD R154, R154, 0x1, -R5 ;  /* 0x000000019a9a7824 */ /* 0x000fe200078e0a05 */
[----:B------:R-:W-:Y:S01]  /*13a0*/  UIADD3 UR45, UR41, 0x60, URZ ;  /* 0x00000060292d7890 */ /* 0x000fe2000fffe03f */
[----:B------:R-:W-:-:S02]  /*13b0*/  SHF.R.S32.HI R5, RZ, 0x5, R0 ;  /* 0x00000005ff057819 */ /* 0x000fc40000011400 */
[C---:B------:R-:W-:Y:S02]  /*13c0*/  LOP3.LUT R160, R158.reuse, 0x8, RZ, 0xc0, !PT ;  /* 0x000000089ea07812 */ /* 0x040fe400078ec0ff */
[--C-:B------:R-:W-:Y:S01]  /*13d0*/  SHF.R.S32.HI R155, RZ, 0x1f, R154.reuse ;  /* 0x0000001fff9b7819 */ /* 0x100fe2000001149a */
[C-C-:B------:R-:W-:Y:S01]  /*13e0*/  IMAD R161, R5.reuse, -0x10, -R154.reuse ;  /* 0xfffffff005a17824 */ /* 0x140fe200078e0a9a */
[----:B------:R-:W-:Y:S01]  /*13f0*/  LOP3.LUT R158, R158, 0x8, RZ, 0xc, !PT ;  /* 0x000000089e9e7812 */ /* 0x000fe200078e0cff */
[----:B------:R-:W-:Y:S01]  /*1400*/  IMAD.U32 R157, RZ, RZ, UR45 ;  /* 0x0000002dff9d7e24 */ /* 0x000fe2000f8e00ff */
[----:B------:R-:W-:Y:S01]  /*1410*/  LOP3.LUT R160, R160, 0x18, RZ, 0x3c, !PT ;  /* 0x00000018a0a07812 */ /* 0x000fe200078e3cff */
[----:B------:R-:W-:-:S04]  /*1420*/  IMAD.WIDE R154, R5, 0x10, R154 ;  /* 0x00000010059a7825 */ /* 0x000fc800078e029a */
[----:B------:R-:W-:Y:S02]  /*1430*/  VIADD R159, R157, UR42 ;  /* 0x0000002a9d9f7c36 */ /* 0x000fe40008000000 */
[----:B------:R-:W-:-:S07]  /*1440*/  VIADD R161, R161, UR4 ;  /* 0x00000004a1a17c36 */ /* 0x000fce0008000000 */
.L_x_290:
[----:B------:R-:W-:Y:S01]  /*1450*/  SHF.L.U32 R0, R173, 0x1f, RZ ;  /* 0x0000001fad007819 */ /* 0x000fe200000006ff */
[----:B------:R-:W-:Y:S02]  /*1460*/  ULDC UR4, c[0x0][0x28c] ;  /* 0x0000a30000047ab9 */ /* 0x000fe40000000800 */
[----:B------:R-:W-:Y:S01]  /*1470*/  ISETP.LT.AND P1, PT, RZ, UR4, PT ;  /* 0x00000004ff007c0c */ /* 0x000fe2000bf21270 */
[----:B------:R-:W1:Y:S02]  /*1480*/  SYNCS.PHASECHK.TRANS64.TRYWAIT P0, [R157+UR42], R0 ;  /* 0x000000009d0075a7 */ /* 0x000e64000800016a */
[----:B01-34-:R-:W-:Y:S10]  /*1490*/  @!P0 BRA `(.L_x_15) ;  /* 0x000000a400008947 */ /* 0x01bff40003800000 */
.L_x_313:
[----:B------:R-:W-:Y:S05]  /*14a0*/  @P1 BRA `(.L_x_16) ;  /* 0x0000000000401947 */ /* 0x000fea0003800000 */
[----:B-1----:R-:W-:Y:S01]  /*14b0*/  MOV R0, 0x0 ;  /* 0x0000000000007802 */ /* 0x002fe20000000f00 */
[----:B------:R-:W-:Y:S01]  /*14c0*/  ULDC.64 UR4, c[0x4][0x68] ;  /* 0x01001a0000047ab9 */ /* 0x000fe20000000a00 */
[----:B------:R-:W-:Y:S01]  /*14d0*/  ULDC.64 UR6, c[0x4][0x8] ;  /* 0x0100020000067ab9 */ /* 0x000fe20000000a00 */
[----:B------:R-:W-:Y:S01]  /*14e0*/  IMAD.U32 R4, RZ, RZ, UR4 ;  /* 0x00000004ff047e24 */ /* 0x000fe2000f8e00ff */
[----:B------:R1:W2:Y:S01]  /*14f0*/  LDC.64 R14, c[0x4][R0] ;  /* 0x01000000000e7b82 */ /* 0x0002a20000000a00 */
[----:B------:R-:W-:Y:S01]  /*1500*/  IMAD.U32 R5, RZ, RZ, UR5 ;  /* 0x00000005ff057e24 */ /* 0x000fe2000f8e00ff */
[----:B------:R-:W-:Y:S01]  /*1510*/  ULDC.64 UR4, c[0x4][0x70] ;  /* 0x01001c0000047ab9 */ /* 0x000fe20000000a00 */
[----:B------:R-:W-:Y:S02]  /*1520*/  IMAD.U32 R10, RZ, RZ, UR6 ;  /* 0x00000006ff0a7e24 */ /* 0x000fe4000f8e00ff */
[----:B------:R-:W-:Y:S02]  /*1530*/  IMAD.U32 R6, RZ, RZ, UR4 ;  /* 0x00000004ff067e24 */ /* 0x000fe4000f8e00ff */
[----:B------:R-:W-:-:S02]  /*1540*/  IMAD.U32 R7, RZ, RZ, UR5 ;  /* 0x00000005ff077e24 */ /* 0x000fc4000f8e00ff */
[----:B------:R-:W-:Y:S02]  /*1550*/  IMAD.U32 R11, RZ, RZ, UR7 ;  /* 0x00000007ff0b7e24 */ /* 0x000fe4000f8e00ff */
[----:B------:R-:W-:Y:S02]  /*1560*/  IMAD.MOV.U32 R8, RZ, RZ, 0x1e1 ;  /* 0x000001e1ff087424 */ /* 0x000fe400078e00ff */
[----:B0-----:R-:W-:Y:S02]  /*1570*/  IMAD.MOV.U32 R12, RZ, RZ, 0x1 ;  /* 0x00000001ff0c7424 */ /* 0x001fe400078e00ff */
[----:B-1----:R-:W-:-:S07]  /*1580*/  IMAD.MOV.U32 R13, RZ, RZ, RZ ;  /* 0x000000ffff0d7224 */ /* 0x002fce00078e00ff */
[----:B------:R-:W-:-:S07]  /*1590*/  LEPC R20, `(.L_x_16) ;  /* 0x000000001014794e */ /* 0x000fce0000000000 */
[----:B--2--5:R-:W-:Y:S05]  /*15a0*/  CALL.ABS.NOINC R14 ;  /* 0x000000000e007343 */ /* 0x024fea0003c00000 */
.L_x_16:
[----:B------:R-:W-:-:S13]  /*15b0*/  ISETP.NE.AND P0, PT, R172, 0x3, PT ;  /* 0x00000003ac00780c */ /* 0x000fda0003f05270 */
[----:B------:R-:W-:Y:S05]  /*15c0*/  @!P0 BRA `(.L_x_17) ;  /* 0x0000000000048947 */ /* 0x000fea0003800000 */
[----:B------:R-:W-:Y:S01]  /*15d0*/  BPT.TRAP 0x1 ;  /* 0x000000040000795c */ /* 0x000fe20000300000 */
.L_x_17:
[----:B------:R-:W-:Y:S02]  /*15e0*/  IMAD.U32 R3, RZ, RZ, UR38 ;  /* 0x00000026ff037e24 */ /* 0x000fe4000f8e00ff */
[----:B-1----:R-:W-:-:S03]  /*15f0*/  IMAD.U32 R0, RZ, RZ, UR39 ;  /* 0x00000027ff007e24 */ /* 0x002fc6000f8e00ff */
[----:B------:R-:W-:Y:S02]  /*1600*/  LEA R3, R3, UR41, 0x3 ;  /* 0x0000002903037c11 */ /* 0x000fe4000f8e18ff */
[----:B------:R-:W-:-:S04]  /*1610*/  SHF.L.U32 R0, R0, 0x1f, RZ ;  /* 0x0000001f00007819 */ /* 0x000fc800000006ff */
[----:B------:R1:W2:Y:S01]  /*1620*/  SYNCS.PHASECHK.TRANS64.TRYWAIT P1, [R3+URZ], R0 ;  /* 0x00000000030075a7 */ /* 0x0002a2000802017f */
[----:B------:R-:W-:Y:S05]  /*1630*/  @!P0 BRA `(.L_x_18) ;  /* 0x0000000000048947 */ /* 0x000fea0003800000 */
[----:B------:R-:W-:Y:S01]  /*1640*/  BPT.TRAP 0x1 ;  /* 0x000000040000795c */ /* 0x000fe20000300000 */
.L_x_18:
[----:B------:R-:W-:-:S05]  /*1650*/  IMAD.U32 R4, RZ, RZ, UR43 ;  /* 0x0000002bff047e24 */ /* 0x000fca000f8e00ff */
[----:B------:R-:W-:Y:S01]  /*1660*/  ISETP.GE.AND P2, PT, R4, 0x1, PT ;  /* 0x000000010400780c */ /* 0x000fe20003f46270 */
[----:B--2---:R-:W-:-:S12]  /*1670*/  @P1 BRA `(.L_x_19) ;  /* 0x0000000000081947 */ /* 0x004fd80003800000 */
[----:B------:R-:W2:Y:S02]  /*1680*/  SYNCS.PHASECHK.TRANS64.TRYWAIT P1, [R3+URZ], R0 ;  /* 0x00000000030075a7 */ /* 0x000ea4000802017f */
[----:B--2---:R-:W-:Y:S05]  /*1690*/  @!P1 BRA `(.L_x_20) ;  /* 0x000000a000949947 */ /* 0x004fea0003800000 */
.L_x_19:
[----:B------:R-:W-:Y:S05]  /*16a0*/  WARPSYNC.ALL ;  /* 0x0000000000007948 */ /* 0x000fea0003800000 */
[----:B------:R-:W-:Y:S01]  /*16b0*/  UIADD3 UR4, UR41, 0x180, URZ ;  /* 0x0000018029047890 */ /* 0x000fe2000fffe03f */
[----:B------:R-:W-:Y:S01]  /*16c0*/  WARPGROUP.ARRIVE ;  /* 0x00000000000079c5 */ /* 0x000fe20000000000 */
[----:B------:R-:W-:Y:S02]  /*16d0*/  UIADD3 UR5, UR41, 0x14180, URZ ;  /* 0x0001418029057890 */ /* 0x000fe4000fffe03f */
[----:B------:R-:W-:Y:S02]  /*16e0*/  USHF.R.U32.HI UR4, URZ, 0x4, UR4 ;  /* 0x000000043f047899 */ /* 0x000fe40008011604 */
[----:B------:R-:W-:-:S02]  /*16f0*/  USHF.R.U32.HI UR5, URZ, 0x4, UR5 ;  /* 0x000000043f057899 */ /* 0x000fc40008011605 */
[----:B------:R-:W-:Y:S02]  /*1700*/  ULOP3.LUT UR4, UR4, 0x3fff, URZ, 0xc0, !UPT ;  /* 0x00003fff04047892 */ /* 0x000fe4000f8ec03f */
[----:B------:R-:W-:Y:S02]  /*1710*/  ULOP3.LUT UR5, UR5, 0x3fff, URZ, 0xc0, !UPT ;  /* 0x00003fff05057892 */ /* 0x000fe4000f8ec03f */
[----:B------:R-:W-:Y:S02]  /*1720*/  ULOP3.LUT UR4, UR4, 0x10000, URZ, 0xfc, !UPT ;  /* 0x0001000004047892 */ /* 0x000fe4000f8efc3f */
[----:B------:R-:W-:Y:S02]  /*1730*/  ULOP3.LUT UR5, UR5, 0x10000, URZ, 0xfc, !UPT ;  /* 0x0001000005057892 */ /* 0x000fe4000f8efc3f */
[----:B------:R-:W-:Y:S02]  /*1740*/  ULEA UR6, UR38, UR4, 0xa ;  /* 0x0000000426067291 */ /* 0x000fe4000f8e503f */
[----:B------:R-:W-:Y:S01]  /*1750*/  ULEA UR7, UR38, UR5, 0xc ;  /* 0x0000000526077291 */ /* 0x000fe2000f8e603f */
[----:B------:R-:W-:Y:S01]  /*1760*/  UMOV UR9, 0x40000040 ;  /* 0x4000004000097882 */ /* 0x000fe20000000000 */
[----:B------:R-:W-:-:S03]  /*1770*/  UMOV UR11, 0x40000040 ;  /* 0x40000040000b7882 */ /* 0x000fc60000000000 */
[----:B------:R-:W-:Y:S02]  /*1780*/  UMOV UR8, UR6 ;  /* 0x0000000600087c82 */ /* 0x000fe40008000000 */
[----:B------:R-:W-:Y:S02]  /*1790*/  UMOV UR10, UR7 ;  /* 0x00000007000a7c82 */ /* 0x000fe40008000000 */
[----:B------:R-:W-:Y:S01]  /*17a0*/  HGMMA.64x256x8.F32.TF32 R24, gdesc[UR8], RZ, !UPT, gsb0 ;  /* 0x07e00000081879f0 */ /* 0x000fe2000c0028ff */
[----:B------:R-:W-:Y:S02]  /*17b0*/  UIADD3 UR8, UR6, 0x2, URZ ;  /* 0x0000000206087890 */ /* 0x000fe4000fffe03f */
[----:B------:R-:W-:Y:S01]  /*17c0*/  UIADD3 UR10, UR7, 0x2, URZ ;  /* 0x00000002070a7890 */ /* 0x000fe2000fffe03f */
[----:B------:R-:W-:Y:S01]  /*17d0*/  UMOV UR9, 0x40000040 ;  /* 0x4000004000097882 */ /* 0x000fe20000000000 */
[----:B------:R-:W-:Y:S01]  /*17e0*/  UMOV UR11, 0x40000040 ;  /* 0x40000040000b7882 */ /* 0x000fe20000000000 */
[----:B------:R-:W-:-:S02]  /*17f0*/  WARPGROUP.DEPBAR.LE gsb0, 0x0 ;  /* 0x00008000000079c5 */ /* 0x000fc40000010000 */
[----:B------:R-:W-:-:S15]  /*1800*/  WARPGROUP.ARRIVE ;  /* 0x00000000000079c5 */ /* 0x000fde0000000000 */
[----:B------:R-:W-:-:S05]  /*1810*/  NOP ;  /* 0x0000000000007918 */ /* 0x000fca0000000000 */
[----:B------:R-:W-:Y:S01]  /*1820*/  HGMMA.64x256x8.F32.TF32 R24, gdesc[UR8], R24, gsb0 ;  /* 0x07e00000081879f0 */ /* 0x000fe20008002818 */
[----:B------:R-:W-:Y:S02]  /*1830*/  UIADD3 UR8, UR6, 0x4, URZ ;  /* 0x0000000406087890 */ /* 0x000fe4000fffe03f */
[----:B------:R-:W-:Y:S01]  /*1840*/  UIADD3 UR10, UR7, 0x4, URZ ;  /* 0x00000004070a7890 */ /* 0x000fe2000fffe03f */
[----:B------:R-:W-:Y:S01]  /*1850*/  UMOV UR9, 0x40000040 ;  /* 0x4000004000097882 */ /* 0x000fe20000000000 */
[----:B------:R-:W-:Y:S01]  /*1860*/  UMOV UR11, 0x40000040 ;  /* 0x40000040000b7882 */ /* 0x000fe20000000000 */
[----:B------:R-:W-:Y:S02]  /*1870*/  WARPGROUP.DEPBAR.LE gsb0, 0x0 ;  /* 0x00008000000079c5 */ /* 0x000fe40000010000 */
        /* <DEDUP_REMOVED lines=42> */
[----:B------:R-:W-:Y:S03]  /*1b20*/  HGMMA.64x256x8.F32.TF32 R24, gdesc[UR8], R24, gsb0 ;  /* 0x07e00000081879f0 */ /* 0x000fe60008002818 */
[----:B------:R-:W-:Y:S02]  /*1b30*/  WARPGROUP.DEPBAR.LE gsb0, 0x0 ;  /* 0x00008000000079c5 */ /* 0x000fe40000010000 */
[----:B------:R-:W-:Y:S05]  /*1b40*/  @!P2 BRA `(.L_x_21) ;  /* 0x00000004009ca947 */ /* 0x000fea0003800000 */
[----:B------:R-:W-:Y:S01]  /*1b50*/  UIADD3 UR6, UR38, 0x1, URZ ;  /* 0x0000000126067890 */ /* 0x000fe2000fffe03f */
[----:B-12---:R-:W-:-:S03]  /*1b60*/  IMAD.U32 R0, RZ, RZ, UR43 ;  /* 0x0000002bff007e24 */ /* 0x006fc6000f8e00ff */
[----:B------:R-:W-:-:S04]  /*1b70*/  UISETP.NE.AND UP0, UPT, UR6, 0x5, UPT ;  /* 0x000000050600788c */ /* 0x000fc8000bf05270 */
[----:B------:R-:W-:Y:S02]  /*1b80*/  USEL UR7, URZ, 0x1, UP0 ;  /* 0x000000013f077887 */ /* 0x000fe40008000000 */
[----:B------:R-:W-:Y:S02]  /*1b90*/  USEL UR6, UR6, URZ, UP0 ;  /* 0x0000003f06067287 */ /* 0x000fe40008000000 */
[----:B------:R-:W-:-:S06]  /*1ba0*/  ULOP3.LUT UR7, UR39, UR7, URZ, 0x3c, !UPT ;  /* 0x0000000727077292 */ /* 0x000fcc000f8e3c3f */
[----:B------:R-:W-:Y:S01]  /*1bb0*/  IMAD.U32 R5, RZ, RZ, UR7 ;  /* 0x00000007ff057e24 */ /* 0x000fe2000f8e00ff */
[----:B------:R-:W-:-:S06]  /*1bc0*/  UMOV UR7, UR38 ;  /* 0x0000002600077c82 */ /* 0x000fcc0008000000 */
.L_x_28:
[----:B-12---:R-:W-:Y:S05]  /*1bd0*/  @!P0 BRA `(.L_x_22) ;  /* 0x0000000000048947 */ /* 0x006fea0003800000 */
[----:B------:R-:W-:Y:S01]  /*1be0*/  BPT.TRAP 0x1 ;  /* 0x000000040000795c */ /* 0x000fe20000300000 */
.L_x_22:
[----:B------:R-:W-:Y:S01]  /*1bf0*/  ULEA UR8, UR6, UR41, 0x3 ;  /* 0x0000002906087291 */ /* 0x000fe2000f8e183f */
[----:B------:R-:W-:-:S08]  /*1c00*/  SHF.L.U32 R3, R5, 0x1f, RZ ;  /* 0x0000001f05037819 */ /* 0x000fd000000006ff */
[----:B------:R1:W2:Y:S01]  /*1c10*/  SYNCS.PHASECHK.TRANS64.TRYWAIT P1, [UR8], R3 ;  /* 0x00000003ff0075a7 */ /* 0x0002a20008020148 */
[----:B------:R-:W-:Y:S05]  /*1c20*/  @!P0 BRA `(.L_x_23) ;  /* 0x0000000000048947 */ /* 0x000fea0003800000 */
[----:B------:R-:W-:Y:S01]  /*1c30*/  BPT.TRAP 0x1 ;  /* 0x000000040000795c */ /* 0x000fe20000300000 */
.L_x_23:
[----:B--2---:R-:W-:Y:S05]  /*1c40*/  @P1 BRA `(.L_x_24) ;  /* 0x0000000000081947 */ /* 0x004fea0003800000 */
[----:B------:R-:W2:Y:S02]  /*1c50*/  SYNCS.PHASECHK.TRANS64.TRYWAIT P1, [UR8], R3 ;  /* 0x00000003ff0075a7 */ /* 0x000ea40008020148 */
[----:B--2---:R-:W-:Y:S05]  /*1c60*/  @!P1 BRA `(.L_x_25) ;  /* 0x0000009c00349947 */ /* 0x004fea0003800000 */
.L_x_24:
[----:B------:R-:W-:Y:S01]  /*1c70*/  ULEA UR12, UR6, UR4, 0xa ;  /* 0x00000004060c7291 */ /* 0x000fe2000f8e503f */
[----:B------:R-:W-:Y:S01]  /*1c80*/  WARPGROUP.ARRIVE ;  /* 0x00000000000079c5 */ /* 0x000fe20000000000 */
[----:B------:R-:W-:Y:S01]  /*1c90*/  ULEA UR13, UR6, UR5, 0xc ;  /* 0x00000005060d7291 */ /* 0x000fe2000f8e603f */
[----:B------:R-:W-:Y:S01]  /*1ca0*/  UMOV UR9, 0x40000040 ;  /* 0x4000004000097882 */ /* 0x000fe20000000000 */
[----:B------:R-:W-:-:S03]  /*1cb0*/  UMOV UR11, 0x40000040 ;  /* 0x40000040000b7882 */ /* 0x000fc60000000000 */
[----:B------:R-:W-:Y:S02]  /*1cc0*/  UMOV UR8, UR12 ;  /* 0x0000000c00087c82 */ /* 0x000fe40008000000 */
[----:B------:R-:W-:Y:S02]  /*1cd0*/  UMOV UR10, UR13 ;  /* 0x0000000d000a7c82 */ /* 0x000fe40008000000 */
[----:B------:R-:W-:Y:S01]  /*1ce0*/  HGMMA.64x256x8.F32.TF32 R24, gdesc[UR8], R24, gsb0 ;  /* 0x07e00000081879f0 */ /* 0x000fe20008002818 */
        /* <DEDUP_REMOVED lines=58> */
[----:B------:R-:W-:Y:S01]  /*2090*/  BPT.TRAP 0x1 ;  /* 0x000000040000795c */ /* 0x000fe20000300000 */
.L_x_26:
[----:B------:R-:W-:Y:S01]  /*20a0*/  ULEA UR8, UR7, UR41, 0x3 ;  /* 0x0000002907087291 */ /* 0x000fe2000f8e183f */
[----:B------:R-:W-:-:S03]  /*20b0*/  ISETP.GT.U32.AND P1, PT, R16, 0x1, PT ;  /* 0x000000011000780c */ /* 0x000fc60003f24070 */
[----:B------:R-:W-:-:S04]  /*20c0*/  UIADD3 UR8, UR8, 0x28, URZ ;  /* 0x0000002808087890 */ /* 0x000fc8000fffe03f */
[----:B------:R-:W-:-:S09]  /*20d0*/  UPRMT UR8, URZ, 0x654, UR8 ;  /* 0x000006543f087896 */ /* 0x000fd20008000008 */
[----:B------:R-:W-:Y:S01]  /*20e0*/  SYNCS.ARRIVE.TRANS64.RED.A1T0 RZ, [UR8], RZ ;  /* 0x000000ffffff79a7 */ /* 0x000fe20008100408 */
[----:B------:R-:W-:Y:S05]  /*20f0*/  @P1 BRA `(.L_x_27) ;  /* 0x0000000000041947 */ /* 0x000fea0003800000 */
[----:B------:R-:W-:Y:S01]  /*2100*/  BPT.TRAP 0x1 ;  /* 0x000000040000795c */ /* 0x000fe20000300000 */
.L_x_27:
[----:B------:R-:W-:Y:S01]  /*2110*/  UIADD3 UR6, UR6, 0x1, URZ ;  /* 0x0000000106067890 */ /* 0x000fe2000fffe03f */
[C---:B------:R-:W-:Y:S01]  /*2120*/  ISETP.GT.AND P1, PT, R0.reuse, 0x1, PT ;  /* 0x000000010000780c */ /* 0x040fe20003f24270 */
[----:B------:R-:W-:Y:S01]  /*2130*/  UIADD3 UR7, UR7, 0x1, URZ ;  /* 0x0000000107077890 */ /* 0x000fe2000fffe03f */
[----:B------:R-:W-:Y:S01]  /*2140*/  VIADD R0, R0, 0xffffffff ;  /* 0xffffffff00007836 */ /* 0x000fe20000000000 */
[----:B------:R-:W-:Y:S02]  /*2150*/  UISETP.NE.AND UP0, UPT, UR6, 0x5, UPT ;  /* 0x000000050600788c */ /* 0x000fe4000bf05270 */
[----:B------:R-:W-:Y:S02]  /*2160*/  UISETP.NE.AND UP1, UPT, UR7, 0x5, UPT ;  /* 0x000000050700788c */ /* 0x000fe4000bf25270 */
[----:B------:R-:W-:Y:S02]  /*2170*/  USEL UR8, URZ, 0x1, UP0 ;  /* 0x000000013f087887 */ /* 0x000fe40008000000 */
[----:B------:R-:W-:-:S02]  /*2180*/  USEL UR6, UR6, URZ, UP0 ;  /* 0x0000003f06067287 */ /* 0x000fc40008000000 */
[----:B------:R-:W-:Y:S02]  /*2190*/  USEL UR7, UR7, URZ, UP1 ;  /* 0x0000003f07077287 */ /* 0x000fe40008800000 */
[----:B------:R-:W-:Y:S01]  /*21a0*/  LOP3.LUT R5, R5, UR8, RZ, 0x3c, !PT ;  /* 0x0000000805057c12 */ /* 0x000fe2000f8e3cff */
[----:B------:R-:W-:Y:S09]  /*21b0*/  @P1 BRA `(.L_x_28) ;  /* 0xfffffff800841947 */ /* 0x000ff2000383ffff */
.L_x_21:
[----:B-12---:R-:W1:Y:S01]  /*21c0*/  LDC R0, c[0x0][0x28c] ;  /* 0x0000a300ff007b82 */ /* 0x006e620000000800 */
[----:B------:R2:W-:Y:S01]  /*21d0*/  SYNCS.ARRIVE.TRANS64.A1T0 RZ, [R158+UR45], RZ ;  /* 0x000000ff9eff79a7 */ /* 0x0005e2000810002d */
[----:B-1----:R-:W-:-:S13]  /*21e0*/  ISETP.GE.AND P1, PT, R0, 0x1, PT ;  /* 0x000000010000780c */ /* 0x002fda0003f26270 */
[----:B--2---:R-:W-:Y:S05]  /*21f0*/  @!P1 BRA `(.L_x_29) ;  /* 0x0000000000349947 */ /* 0x004fea0003800000 */
[----:B------:R-:W-:Y:S05]  /*2200*/  @!P0 BRA `(.L_x_30) ;  /* 0x0000000000048947 */ /* 0x000fea0003800000 */
[----:B------:R-:W-:Y:S01]  /*2210*/  BPT.TRAP 0x1 ;  /* 0x000000040000795c */ /* 0x000fe20000300000 */
.L_x_30:
[----:B------:R-:W-:Y:S01]  /*2220*/  UIADD3 UR6, UR43, UR38, URZ ;  /* 0x000000262b067290 */ /* 0x000fe2000fffe03f */
[----:B------:R-:W-:-:S03]  /*2230*/  ISETP.GT.U32.AND P0, PT, R16, 0x1, PT ;  /* 0x000000011000780c */ /* 0x000fc60003f04070 */
[----:B------:R-:W-:-:S04]  /*2240*/  UIMAD.WIDE.U32 UR4, UR6, -0x33333333, URZ ;  /* 0xcccccccd060478a5 */ /* 0x000fc8000f8e003f */
[----:B------:R-:W-:-:S04]  /*2250*/  USHF.R.U32.HI UR4, URZ, 0x2, UR5 ;  /* 0x000000023f047899 */ /* 0x000fc80008011605 */
[----:B------:R-:W-:-:S04]  /*2260*/  UIMAD UR6, UR4, -0x5, UR6 ;  /* 0xfffffffb040678a4 */ /* 0x000fc8000f8e0206 */
[----:B------:R-:W-:-:S04]  /*2270*/  ULEA UR6, UR6, UR41, 0x3 ;  /* 0x0000002906067291 */ /* 0x000fc8000f8e183f */
[----:B------:R-:W-:-:S04]  /*2280*/  UIADD3 UR6, UR6, 0x28, URZ ;  /* 0x0000002806067890 */ /* 0x000fc8000fffe03f */
[----:B------:R-:W-:-:S09]  /*2290*/  UPRMT UR6, URZ, 0x654, UR6 ;  /* 0x000006543f067896 */ /* 0x000fd20008000006 */
[----:B------:R-:W-:Y:S01]  /*22a0*/  SYNCS.ARRIVE.TRANS64.RED.A1T0 RZ, [UR6], RZ ;  /* 0x000000ffffff79a7 */ /* 0x000fe20008100406 */
[----:B------:R-:W-:Y:S05]  /*22b0*/  @P0 BRA `(.L_x_29) ;  /* 0x0000000000040947 */ /* 0x000fea0003800000 */
[----:B------:R-:W-:Y:S01]  /*22c0*/  BPT.TRAP 0x1 ;  /* 0x000000040000795c */ /* 0x000fe20000300000 */
.L_x_29:
[----:B------:R-:W-:Y:S01]  /*22d0*/  SHF.L.U32 R0, R173, 0x1f, RZ ;  /* 0x0000001fad007819 */ /* 0x000fe200000006ff */
[----:B------:R-:W-:Y:S01]  /*22e0*/  UIADD3 UR38, UR44, UR38, URZ ;  /* 0x000000262c267290 */ /* 0x000fe2000fffe03f */
[----:B------:R-:W1:Y:S01]  /*22f0*/  LDC R7, c[0x0][0x288] ;  /* 0x0000a200ff077b82 */ /* 0x000e620000000800 */
[----:B------:R-:W-:Y:S01]  /*2300*/  UISETP.GE.U32.AND UP1, UPT, UR44, 0x5, UPT ;  /* 0x000000052c00788c */ /* 0x000fe2000bf26070 */
[----:B------:R-:W-:Y:S01]  /*2310*/  IMAD.SHL.U32 R8, R156, 0x2, RZ ;  /* 0x000000029c087824 */ /* 0x000fe200078e00ff */
[----:B------:R-:W-:Y:S02]  /*2320*/  UISETP.GT.U32.AND UP0, UPT, UR38, 0x4, UPT ;  /* 0x000000042600788c */ /* 0x000fe4000bf04070 */
[----:B------:R-:W-:Y:S02]  /*2330*/  UIMAD.WIDE.U32 UR4, UR38, -0x33333333, URZ ;  /* 0xcccccccd260478a5 */ /* 0x000fe4000f8e003f */
[----:B------:R-:W-:Y:S01]  /*2340*/  UISETP.LT.U32.AND UP0, UPT, UR44, 0x5, UP0 ;  /* 0x000000052c00788c */ /* 0x000fe20008701070 */
[----:B------:R-:W2:Y:S01]  /*2350*/  SYNCS.PHASECHK.TRANS64.TRYWAIT P0, [R157+UR42+0x10], R0 ;  /* 0x000010009d0075a7 */ /* 0x000ea2000800016a */
[----:B------:R-:W-:Y:S01]  /*2360*/  USHF.R.U32.HI UR4, URZ, 0x2, UR5 ;  /* 0x000000023f047899 */ /* 0x000fe20008011605 */
[----:B------:R-:W-:Y:S01]  /*2370*/  SHF.R.S32.HI R9, RZ, 0x1f, R8 ;  /* 0x0000001fff097819 */ /* 0x000fe20000011408 */
[----:B------:R-:W-:-:S02]  /*2380*/  USEL UR6, URZ, 0x1, !UP0 ;  /* 0x000000013f067887 */ /* 0x000fc4000c000000 */
[----:B------:R-:W-:Y:S02]  /*2390*/  UIMAD UR38, UR4, -0x5, UR38 ;  /* 0xfffffffb042678a4 */ /* 0x000fe4000f8e0226 */
[----:B------:R-:W-:-:S04]  /*23a0*/  ULOP3.LUT UR39, UR39, UR6, URZ, 0x3c, !UPT ;  /* 0x0000000627277292 */ /* 0x000fc8000f8e3c3f */
[----:B------:R-:W-:Y:S01]  /*23b0*/  @UP1 ULOP3.LUT UR39, UR39, 0x1, UR4, 0x78, !UPT ;  /* 0x0000000127271892 */ /* 0x000fe2000f8e7804 */
[----:B-12---:R-:W-:Y:S11]  /*23c0*/  @!P0 BRA `(.L_x_31) ;  /* 0x0000009400748947 */ /* 0x006ff60003800000 */
.L_x_314:
[----:B------:R-:W-:Y:S01]  /*23d0*/  IMAD.SHL.U32 R6, R19, 0x40, RZ ;  /* 0x0000004013067824 */ /* 0x000fe200078e00ff */
[----:B------:R-:W-:Y:S01]  /*23e0*/  ULDC UR6, c[0x0][0x284] ;  /* 0x0000a10000067ab9 */ /* 0x000fe20000000800 */
[----:B0-----:R-:W-:Y:S01]  /*23f0*/  IMAD.SHL.U32 R12, R22, 0x100, RZ ;  /* 0x00000100160c7824 */ /* 0x001fe200078e00ff */
[----:B------:R-:W-:Y:S01]  /*2400*/  SHF.R.S32.HI R167, RZ, 0x1f, R2 ;  /* 0x0000001fffa77819 */ /* 0x000fe20000011402 */
[----:B------:R-:W-:Y:S01]  /*2410*/  ULDC.64 UR4, c[0x0][0x5d0] ;  /* 0x0001740000047ab9 */ /* 0x000fe20000000a00 */
[----:B------:R-:W-:Y:S01]  /*2420*/  ISETP.GE.AND P0, PT, R6, UR6, PT ;  /* 0x0000000606007c0c */ /* 0x000fe2000bf06270 */
[----:B------:R-:W-:Y:S01]  /*2430*/  IMAD.WIDE.U32 R4, R2, UR4, R8 ;  /* 0x0000000402047c25 */ /* 0x000fe2000f8e0008 */
[----:B------:R-:W-:Y:S02]  /*2440*/  SHF.R.S32.HI R13, RZ, 0x1f, R12 ;  /* 0x0000001fff0d7819 */ /* 0x000fe4000001140c */
[C---:B------:R-:W-:Y:S01]  /*2450*/  ISETP.GE.OR P0, PT, R12.reuse, R7, P0 ;  /* 0x000000070c00720c */ /* 0x040fe20000706670 */
[----:B------:R-:W-:Y:S01]  /*2460*/  IMAD R3, R167, UR4, RZ ;  /* 0x00000004a7037c24 */ /* 0x000fe2000f8e02ff */
[----:B------:R-:W-:-:S03]  /*2470*/  IADD3 R164, P1, R12, R4, RZ ;  /* 0x000000040ca47210 */ /* 0x000fc60007f3e0ff */
[----:B------:R-:W-:-:S05]  /*2480*/  IMAD R3, R2, UR5, R3 ;  /* 0x0000000502037c24 */ /* 0x000fca000f8e0203 */
[----:B------:R-:W-:-:S03]  /*2490*/  IADD3.X R165, R13, R5, R3, P1, !PT ;  /* 0x000000050da57210 */ /* 0x000fc60000ffe403 */
[----:B------:R-:W-:Y:S05]  /*24a0*/  @P0 BRA `(.L_x_32) ;  /* 0x0000007c00000947 */ /* 0x000fea0003800000 */
[----:B------:R-:W0:Y:S01]  /*24b0*/  LDC.64 R10, c[0x0][0x5c8] ;  /* 0x00017200ff0a7b82 */ /* 0x000e220000000a00 */
[----:B-----5:R-:W-:Y:S01]  /*24c0*/  FSETP.NEU.AND P0, PT, R152, RZ, PT ;  /* 0x000000ff9800720b */ /* 0x020fe20003f0d000 */
[----:B------:R-:W-:Y:S01]  /*24d0*/  IMAD R3, R156, -0x2, R7 ;  /* 0xfffffffe9c037824 */ /* 0x000fe200078e0207 */
[----:B------:R-:W-:Y:S01]  /*24e0*/  BSSY B0, `(.L_x_32) ;  /* 0x00007bc000007945 */ /* 0x000fe20003800000 */
[----:B------:R-:W-:-:S04]  /*24f0*/  IMAD.WIDE R162, R19, 0x40, R154 ;  /* 0x0000004013a27825 */ /* 0x000fc800078e029a */
[----:B-1----:R-:W-:Y:S02]  /*2500*/  IMAD.IADD R0, R3, 0x1, -R12 ;  /* 0x0000000103007824 */ /* 0x002fe400078e0a0c */
[----:B------:R-:W-:-:S03]  /*2510*/  IMAD.IADD R3, R161, 0x1, -R6 ;  /* 0x00000001a1037824 */ /* 0x000fc600078e0a06 */
[----:B------:R-:W-:-:S04]  /*2520*/  ISETP.GT.AND P1, PT, R0, RZ, PT ;  /* 0x000000ff0000720c */ /* 0x000fc80003f24270 */
[----:B------:R-:W-:Y:S01]  /*2530*/  ISETP.GT.AND P2, PT, R3, RZ, P1 ;  /* 0x000000ff0300720c */ /* 0x000fe20000f44270 */
[-C--:B0-----:R-:W-:Y:S02]  /*2540*/  IMAD R4, R163, R10.reuse, RZ ;  /* 0x0000000aa3047224 */ /* 0x081fe400078e02ff */
[----:B------:R-:W-:-:S04]  /*2550*/  IMAD.WIDE.U32 R164, R162, R10, R164 ;  /* 0x0000000aa2a47225 */ /* 0x000fc800078e00a4 */
[----:B------:R-:W-:-:S04]  /*2560*/  IMAD R5, R162, R11, R4 ;  /* 0x0000000ba2057224 */ /* 0x000fc800078e0204 */
[----:B------:R-:W-:Y:S01]  /*2570*/  IMAD.IADD R177, R165, 0x1, R5 ;  /* 0x00000001a5b17824 */ /* 0x000fe200078e0205 */
[----:B------:R-:W-:Y:S06]  /*2580*/  @!P0 BRA `(.L_x_33) ;  /* 0x0000005400948947 */ /* 0x000fec0003800000 */
[----:B------:R-:W0:Y:S01]  /*2590*/  LDC.64 R20, c[0x0][0x5b8] ;  /* 0x00016e00ff147b82 */ /* 0x000e220000000a00 */
[----:B------:R-:W-:-:S07]  /*25a0*/  ULDC.64 UR4, c[0x0][0x5c0] ;  /* 0x0001700000047ab9 */ /* 0x000fce0000000a00 */
[----:B------:R-:W1:Y:S08]  /*25b0*/  LDC.64 R174, c[0x0][0x5b0] ;  /* 0x00016c00ffae7b82 */ /* 0x000e700000000a00 */
[----:B------:R-:W2:Y:S01]  /*25c0*/  LDC.64 R14, c[0x0][0x5a8] ;  /* 0x00016a00ff0e7b82 */ /* 0x000ea20000000a00 */
[-C--:B0-----:R-:W-:Y:S02]  /*25d0*/  IMAD R6, R167, R20.reuse, RZ ;  /* 0x00000014a7067224 */ /* 0x081fe400078e02ff */
[----:B------:R-:W-:-:S04]  /*25e0*/  IMAD.WIDE.U32 R4, R2, R20, R8 ;  /* 0x0000001402047225 */ /* 0x000fc800078e0008 */
[----:B------:R-:W-:Y:S01]  /*25f0*/  IMAD R165, R2, R21, R6 ;  /* 0x0000001502a57224 */ /* 0x000fe200078e0206 */
[----:B------:R-:W-:Y:S01]  /*2600*/  IADD3 R166, P0, R12, R4, RZ ;  /* 0x000000040ca67210 */ /* 0x000fe20007f1e0ff */
[----:B-1----:R-:W-:-:S03]  /*2610*/  IMAD R4, R163, R174, RZ ;  /* 0x000000aea3047224 */ /* 0x002fc600078e02ff */
[----:B------:R-:W-:Y:S01]  /*2620*/  IADD3.X R167, R13, R5, R165, P0, !PT ;  /* 0x000000050da77210 */ /* 0x000fe200007fe4a5 */
[C---:B------:R-:W-:Y:S02]  /*2630*/  IMAD R163, R162.reuse, R175, R4 ;  /* 0x000000afa2a37224 */ /* 0x040fe400078e0204 */
[----:B------:R-:W-:-:S04]  /*2640*/  IMAD.WIDE.U32 R4, R162, R174, R166 ;  /* 0x000000aea2047225 */ /* 0x000fc800078e00a6 */
[----:B------:R-:W-:Y:S01]  /*2650*/  IMAD.IADD R5, R5, 0x1, R163 ;  /* 0x0000000105057824 */ /* 0x000fe200078e02a3 */
[----:B--2---:R-:W-:-:S04]  /*2660*/  LEA R6, P0, R4, R14, 0x2 ;  /* 0x0000000e04067211 */ /* 0x004fc800078010ff */
[----:B------:R-:W-:-:S05]  /*2670*/  LEA.HI.X R7, R4, R15, R5, 0x2, P0 ;  /* 0x0000000f04077211 */ /* 0x000fca00000f1405 */
[----:B------:R0:W2:Y:S01]  /*2680*/  @P2 LDG.E.LTC128B R19, desc[UR36][R6.64] ;  /* 0x0000002406132981 */ /* 0x0000a2000c1e1920 */
[----:B------:R-:W-:Y:S01]  /*2690*/  IMAD.WIDE.U32 R4, R162, R174, R12 ;  /* 0x000000aea2047225 */ /* 0x000fe200078e000c */
[C---:B------:R-:W-:Y:S01]  /*26a0*/  SHF.L.U64.HI R171, R174.reuse, 0x3, R175 ;  /* 0x00000003aeab7819 */ /* 0x040fe200000102af */
[----:B------:R-:W-:Y:S02]  /*26b0*/  BSSY B1, `(.L_x_34) ;  /* 0x0000014000017945 */ /* 0x000fe40003800000 */
[----:B------:R-:W-:Y:S01]  /*26c0*/  IMAD.SHL.U32 R170, R174, 0x8, RZ ;  /* 0x00000008aeaa7824 */ /* 0x000fe200078e00ff */
[----:B------:R-:W-:Y:S02]  /*26d0*/  IADD3 R168, P0, R8, R4, RZ ;  /* 0x0000000408a87210 */ /* 0x000fe40007f1e0ff */
[----:B------:R-:W-:Y:S01]  /*26e0*/  LEA R4, P3, R164, UR4, 0x2 ;  /* 0x00000004a4047c11 */ /* 0x000fe2000f8610ff */
[----:B------:R-:W-:Y:S01]  /*26f0*/  IMAD.WIDE.U32 R170, R162, R174, R170 ;  /* 0x000000aea2aa7225 */ /* 0x000fe200078e00aa */
[----:B------:R-:W-:-:S02]  /*2700*/  IADD3.X R169, R9, R163, R5, P0, !PT ;  /* 0x000000a309a97210 */ /* 0x000fc400007fe405 */
[----:B------:R-:W-:Y:S02]  /*2710*/  LEA.HI.X R5, R164, UR5, R177, 0x2, P3 ;  /* 0x00000005a4057c11 */ /* 0x000fe400098f14b1 */
[----:B------:R-:W-:Y:S01]  /*2720*/  ISETP.GT.AND P0, PT, R0, 0x1, PT ;  /* 0x000000010000780c */ /* 0x000fe20003f04270 */
[----:B------:R-:W-:-:S03]  /*2730*/  IMAD.WIDE.U32 R168, R2, R20, R168 ;  /* 0x0000001402a87225 */ /* 0x000fc600078e00a8 */
[----:B------:R-:W-:Y:S01]  /*2740*/  ISETP.GT.AND P3, PT, R3, RZ, P0 ;  /* 0x000000ff0300720c */ /* 0x000fe20000764270 */
[----:B0-----:R-:W-:Y:S01]  /*2750*/  IMAD.IADD R7, R165, 0x1, R169 ;  /* 0x00000001a5077824 */ /* 0x001fe200078e02a9 */
[----:B------:R-:W-:-:S04]  /*2760*/  LEA R6, P4, R168, R14, 0x2 ;  /* 0x0000000ea8067211 */ /* 0x000fc800078810ff */
[----:B------:R-:W-:Y:S02]  /*2770*/  LEA.HI.X R7, R168, R15, R7, 0x2, P4 ;  /* 0x0000000fa8077211 */ /* 0x000fe400020f1407 */
[----:B--2---:R-:W-:-:S05]  /*2780*/  LOP3.LUT R21, R19, 0xffffe000, RZ, 0xc0, !PT ;  /* 0xffffe00013157812 */ /* 0x004fca00078ec0ff */
[----:B------:R-:W-:-:S04]  /*2790*/  FMUL R21, R21, R152 ;  /* 0x0000009815157220 */ /* 0x000fc80000400000 */
[----:B------:R-:W-:-:S05]  /*27a0*/  FFMA R21, R24, R153, R21 ;  /* 0x0000009918157223 */ /* 0x000fca0000000015 */
[----:B------:R-:W-:-:S05]  /*27b0*/  F2FP.TF32.F32.PACK_B R21, R21 ;  /* 0x00000015ff15723e */ /* 0x000fca00024050ff */
[----:B------:R0:W-:Y:S01]  /*27c0*/  @P2 STG.E desc[UR36][R4.64], R21 ;  /* 0x0000001504002986 */ /* 0x0001e2000c101924 */
[----:B------:R-:W-:Y:S05]  /*27d0*/  @!P3 BRA `(.L_x_35) ;  /* 0x000000000004b947 */ /* 0x000fea0003800000 */
[----:B------:R1:W5:Y:S02]  /*27e0*/  LDG.E.LTC128B R19, desc[UR36][R6.64+0x4] ;  /* 0x0000042406137981 */ /* 0x000364000c1e1920 */
.L_x_35:
[----:B------:R-:W-:Y:S05]  /*27f0*/  BSYNC B1 ;  /* 0x0000000000017941 */ /* 0x000fea0003800000 */
.L_x_34:
[----:B0----5:R-:W-:Y:S01]  /*2800*/  LOP3.LUT R21, R19, 0xffffe000, RZ, 0xc0, !PT ;  /* 0xffffe00013157812 */ /* 0x021fe200078ec0ff */
[----:B------:R-:W-:Y:S01]  /*2810*/  IMAD.IADD R169, R163, 0x1, R171 ;  /* 0x00000001a3a97824 */ /* 0x000fe200078e02ab */
[----:B------:R-:W-:Y:S02]  /*2820*/  IADD3 R162, P2, R166, R170, RZ ;  /* 0x000000aaa6a27210 */ /* 0x000fe40007f5e0ff */
[----:B------:R-:W-:Y:S01]  /*2830*/  ISETP.GT.AND P1, PT, R3, 0x8, P1 ;  /* 0x000000080300780c */ /* 0x000fe20000f24270 */
[----:B------:R-:W-:Y:S02]  /*2840*/  FMUL R22, R21, R152 ;  /* 0x0000009815167220 */ /* 0x000fe40000400000 */
[----:B------:R-:W-:Y:S01]  /*2850*/  IMAD.X R166, R169, 0x1, R167, P2 ;  /* 0x00000001a9a67824 */ /* 0x000fe200010e06a7 */
[----:B------:R-:W-:Y:S01]  /*2860*/  LEA R24, P2, R162, R14, 0x2 ;  /* 0x0000000ea2187211 */ /* 0x000fe200078410ff */
[----:B------:R-:W-:-:S03]  /*2870*/  FFMA R163, R25, R153, R22 ;  /* 0x0000009919a37223 */ /* 0x000fc60000000016 */
[----:B------:R-:W-:Y:S02]  /*2880*/  LEA.HI.X R25, R162, R15, R166, 0x2, P2 ;  /* 0x0000000fa2197211 */ /* 0x000fe400010f14a6 */
[----:B------:R-:W-:-:S05]  /*2890*/  F2FP.TF32.F32.PACK_B R163, R163 ;  /* 0x000000a3ffa3723e */ /* 0x000fca00024050ff */
[----:B------:R0:W-:Y:S04]  /*28a0*/  @P3 STG.E desc[UR36][R4.64+0x4], R163 ;  /* 0x000004a304003986 */ /* 0x0001e8000c101924 */
[----:B------:R-:W2:Y:S01]  /*28b0*/  @P1 LDG.E.LTC128B R19, desc[UR36][R24.64] ;  /* 0x0000002418131981 */ /* 0x000ea2000c1e1920 */
[----:B------:R-:W-:Y:S01]  /*28c0*/  IADD3 R8, P2, P3, R8, R170, R12 ;  /* 0x000000aa08087210 */ /* 0x000fe20007b5e00c */
[----:B------:R-:W-:Y:S01]  /*28d0*/  BSSY B1, `(.L_x_36) ;  /* 0x0000011000017945 */ /* 0x000fe20003800000 */
[C---:B------:R-:W-:Y:S02]  /*28e0*/  SHF.L.U64.HI R11, R10.reuse, 0x5, R11 ;  /* 0x000000050a0b7819 */ /* 0x040fe4000001020b */
[----:B------:R-:W-:Y:S02]  /*28f0*/  IADD3.X R9, R9, R169, R13, P2, P3 ;  /* 0x000000a909097210 */ /* 0x000fe400017e640d */
[----:B------:R-:W-:-:S02]  /*2900*/  LEA R10, P2, R10, R4, 0x5 ;  /* 0x000000040a0a7211 */ /* 0x000fc400078428ff */
[----:B------:R-:W-:Y:S01]  /*2910*/  ISETP.GT.AND P0, PT, R3, 0x8, P0 ;  /* 0x000000080300780c */ /* 0x000fe20000704270 */
[----:B------:R-:W-:-:S04]  /*2920*/  IMAD.WIDE.U32 R20, R2, R20, R8 ;  /* 0x0000001402147225 */ /* 0x000fc800078e0008 */
[----:B------:R-:W-:Y:S01]  /*2930*/  IMAD.X R11, R11, 0x1, R5, P2 ;  /* 0x000000010b0b7824 */ /* 0x000fe200010e0605 */
[----:B------:R-:W-:Y:S01]  /*2940*/  LEA R8, P3, R20, R14, 0x2 ;  /* 0x0000000e14087211 */ /* 0x000fe200078610ff */
[----:B------:R-:W-:-:S05]  /*2950*/  IMAD.IADD R2, R165, 0x1, R21 ;  /* 0x00000001a5027824 */ /* 0x000fca00078e0215 */
        /* <DEDUP_REMOVED lines=8> */
.L_x_37:
[----:B------:R-:W-:Y:S05]  /*29e0*/  BSYNC B1 ;  /* 0x0000000000017941 */ /* 0x000fea0003800000 */
.L_x_36:
[----:B0----5:R-:W-:Y:S01]  /*29f0*/  LOP3.LUT R13, R19, 0xffffe000, RZ, 0xc0, !PT ;  /* 0xffffe000130d7812 */ /* 0x021fe200078ec0ff */
[----:B------:R-:W-:Y:S01]  /*2a00*/  BSSY B1, `(.L_x_38) ;  /* 0x0000009000017945 */ /* 0x000fe20003800000 */
[----:B------:R-:W-:-:S03]  /*2a10*/  ISETP.GT.AND P1, PT, R0, 0x8, PT ;  /* 0x000000080000780c */ /* 0x000fc60003f24270 */
[----:B------:R-:W-:Y:S01]  /*2a20*/  FMUL R2, R13, R152 ;  /* 0x000000980d027220 */ /* 0x000fe20000400000 */
[----:B------:R-:W-:-:S03]  /*2a30*/  ISETP.GT.AND P2, PT, R3, RZ, P1 ;  /* 0x000000ff0300720c */ /* 0x000fc60000f44270 */
[----:B------:R-:W-:-:S05]  /*2a40*/  FFMA R27, R27, R153, R2 ;  /* 0x000000991b1b7223 */ /* 0x000fca0000000002 */
[----:B------:R-:W-:-:S05]  /*2a50*/  F2FP.TF32.F32.PACK_B R27, R27 ;  /* 0x0000001bff1b723e */ /* 0x000fca00024050ff */
[----:B------:R0:W-:Y:S01]  /*2a60*/  @P0 STG.E desc[UR36][R10.64+0x4], R27 ;  /* 0x0000041b0a000986 */ /* 0x0001e2000c101924 */
[----:B------:R-:W-:Y:S05]  /*2a70*/  @!P2 BRA `(.L_x_39) ;  /* 0x000000000004a947 */ /* 0x000fea0003800000 */
[----:B------:R3:W5:Y:S02]  /*2a80*/  LDG.E.LTC128B R19, desc[UR36][R6.64+0x20] ;  /* 0x0000202406137981 */ /* 0x000764000c1e1920 */
.L_x_39:
[----:B------:R-:W-:Y:S05]  /*2a90*/  BSYNC B1 ;  /* 0x0000000000017941 */ /* 0x000fea0003800000 */
.L_x_38:
[----:B-----5:R-:W-:Y:S01]  /*2aa0*/  LOP3.LUT R13, R19, 0xffffe000, RZ, 0xc0, !PT ;  /* 0xffffe000130d7812 */ /* 0x020fe200078ec0ff */
        /* <DEDUP_REMOVED lines=9> */
.L_x_41:
[----:B------:R-:W-:Y:S05]  /*2b40*/  BSYNC B1 ;  /* 0x0000000000017941 */ /* 0x000fea0003800000 */
.L_x_40:
[----:B----45:R-:W-:Y:S01]  /*2b50*/  LOP3.LUT R13, R19, 0xffffe000, RZ, 0xc0, !PT ;  /* 0xffffe000130d7812 */ /* 0x030fe200078ec0ff */
[----:B------:R-:W-:Y:S01]  /*2b60*/  BSSY B1, `(.L_x_42) ;  /* 0x0000008000017945 */ /* 0x000fe20003800000 */
[----:B------:R-:W-:-:S03]  /*2b70*/  ISETP.GT.AND P1, PT, R3, 0x8, P1 ;  /* 0x000000080300780c */ /* 0x000fc60000f24270 */
[----:B------:R-:W-:-:S04]  /*2b80*/  FMUL R2, R13, R152 ;  /* 0x000000980d027220 */ /* 0x000fc80000400000 */
[----:B------:R-:W-:-:S05]  /*2b90*/  FFMA R29, R29, R153, R2 ;  /* 0x000000991d1d7223 */ /* 0x000fca0000000002 */
[----:B------:R-:W-:-:S05]  /*2ba0*/  F2FP.TF32.F32.PACK_B R29, R29 ;  /* 0x0000001dff1d723e */ /* 0x000fca00024050ff */
[----:B------:R4:W-:Y:S01]  /*2bb0*/  @P3 STG.E desc[UR36][R4.64+0x24], R29 ;  /* 0x0000241d04003986 */ /* 0x0009e2000c101924 */
[----:B------:R-:W-:Y:S05]  /*2bc0*/  @!P1 BRA `(.L_x_43) ;  /* 0x0000000000049947 */ /* 0x000fea0003800000 */
[----:B------:R0:W5:Y:S02]  /*2bd0*/  LDG.E.LTC128B R19, desc[UR36][R8.64+0x20] ;  /* 0x0000202408137981 */ /* 0x000164000c1e1920 */
.L_x_43:
[----:B------:R-:W-:Y:S05]  /*2be0*/  BSYNC B1 ;  /* 0x0000000000017941 */ /* 0x000fea0003800000 */
.L_x_42:
[----:B-----5:R-:W-:Y:S01]  /*2bf0*/  LOP3.LUT R13, R19, 0xffffe000, RZ, 0xc0, !PT ;  /* 0xffffe000130d7812 */ /* 0x020fe200078ec0ff */
        /* <DEDUP_REMOVED lines=8> */
.L_x_45:
[----:B------:R-:W-:Y:S05]  /*2c80*/  BSYNC B1 ;  /* 0x0000000000017941 */ /* 0x000fea0003800000 */
.L_x_44:
        /* <DEDUP_REMOVED lines=10> */
.L_x_47:
[----:B------:R-:W-:Y:S05]  /*2d30*/  BSYNC B1 ;  /* 0x0000000000017941 */ /* 0x000fea0003800000 */
.L_x_46:
        /* <DEDUP_REMOVED lines=10> */
.L_x_49:
[----:B------:R-:W-:Y:S05]  /*2de0*/  BSYNC B1 ;  /* 0x0000000000017941 */ /* 0x000fea0003800000 */
.L_x_48:
[----:B0----5:R-:W-:Y:S01]  /*2df0*/  LOP3.LUT R13, R19, 0xffffe000, RZ, 0xc0, !PT ;  /* 0xffffe000130d7812 */ /* 0x021fe200078ec0ff */
        /* <DEDUP_REMOVED lines=8> */
.L_x_51:
[----:B------:R-:W-:Y:S05]  /*2e80*/  BSYNC B1 ;  /* 0x0000000000017941 */ /* 0x000fea0003800000 */
.L_x_50:
        /* <DEDUP_REMOVED lines=9> */
.L_x_53:
[----:B------:R-:W-:Y:S05]  /*2f20*/  BSYNC B1 ;  /* 0x0000000000017941 */ /* 0x000fea0003800000 */
.L_x_52:
        /* <DEDUP_REMOVED lines=10> */
.L_x_55:
[----:B------:R-:W-:Y:S05]  /*2fd0*/  BSYNC B1 ;  /* 0x0000000000017941 */ /* 0x000fea0003800000 */
.L_x_54:
        /* <DEDUP_REMOVED lines=10> */
.L_x_57:
[----:B------:R-:W-:Y:S05]  /*3080*/  BSYNC B1 ;  /* 0x0000000000017941 */ /* 0x000fea0003800000 */
.L_x_56:
        /* <DEDUP_REMOVED lines=9> */
.L_x_59:
[----:B------:R-:W-:Y:S05]  /*3120*/  BSYNC B1 ;  /* 0x0000000000017941 */ /* 0x000fea0003800000 */
.L_x_58:
        /* <DEDUP_REMOVED lines=9> */
.L_x_61:
[----:B------:R-:W-:Y:S05]  /*31c0*/  BSYNC B1 ;  /* 0x0000000000017941 */ /* 0x000fea0003800000 */
.L_x_60:
        /* <DEDUP_REMOVED lines=10> */
.L_x_63:
[----:B------:R-:W-:Y:S05]  /*3270*/  BSYNC B1 ;  /* 0x0000000000017941 */ /* 0x000fea0003800000 */
.L_x_62:
        /* <DEDUP_REMOVED lines=10> */
.L_x_65:
[----:B------:R-:W-:Y:S05]  /*3320*/  BSYNC B1 ;  /* 0x0000000000017941 */ /* 0x000fea0003800000 */
.L_x_64:
        /* <DEDUP_REMOVED lines=9> */
.L_x_67:
[----:B------:R-:W-:Y:S05]  /*33c0*/  BSYNC B1 ;  /* 0x0000000000017941 */ /* 0x000fea0003800000 */
.L_x_66:
        /* <DEDUP_REMOVED lines=9> */
.L_x_69:
[----:B------:R-:W-:Y:S05]  /*3460*/  BSYNC B1 ;  /* 0x0000000000017941 */ /* 0x000fea0003800000 */
.L_x_68:
        /* <DEDUP_REMOVED lines=10> */
.L_x_71:
[----:B------:R-:W-:Y:S05]  /*3510*/  BSYNC B1 ;  /* 0x0000000000017941 */ /* 0x000fea0003800000 */
.L_x_70:
        /* <DEDUP_REMOVED lines=10> */
.L_x_73:
[----:B------:R-:W-:Y:S05]  /*35c0*/  BSYNC B1 ;  /* 0x0000000000017941 */ /* 0x000fea0003800000 */
.L_x_72:
        /* <DEDUP_REMOVED lines=9> */
.L_x_75:
[----:B------:R-:W-:Y:S05]  /*3660*/  BSYNC B1 ;  /* 0x0000000000017941 */ /* 0x000fea0003800000 */
.L_x_74:
        /* <DEDUP_REMOVED lines=9> */
.L_x_77:
[----:B------:R-:W-:Y:S05]  /*3700*/  BSYNC B1 ;  /* 0x0000000000017941 */ /* 0x000fea0003800000 */
.L_x_76:
        /* <DEDUP_REMOVED lines=10> */
.L_x_79:
[----:B------:R-:W-:Y:S05]  /*37b0*/  BSYNC B1 ;  /* 0x0000000000017941 */ /* 0x000fea0003800000 */
.L_x_78:
        /* <DEDUP_REMOVED lines=10> */
.L_x_81:
[----:B------:R-:W-:Y:S05]  /*3860*/  BSYNC B1 ;  /* 0x0000000000017941 */ /* 0x000fea0003800000 */
.L_x_80:
        /* <DEDUP_REMOVED lines=9> */
.L_x_83:
[----:B------:R-:W-:Y:S05]  /*3900*/  BSYNC B1 ;  /* 0x0000000000017941 */ /* 0x000fea0003800000 */
.L_x_82:
        /* <DEDUP_REMOVED lines=9> */
.L_x_85:
[----:B------:R-:W-:Y:S05]  /*39a0*/  BSYNC B1 ;  /* 0x0000000000017941 */ /* 0x000fea0003800000 */
.L_x_84:
        /* <DEDUP_REMOVED lines=10> */
.L_x_87:
[----:B------:R-:W-:Y:S05]  /*3a50*/  BSYNC B1 ;  /* 0x0000000000017941 */ /* 0x000fea0003800000 */
.L_x_86:
        /* <DEDUP_REMOVED lines=10> */
.L_x_89:
[----:B------:R-:W-:Y:S05]  /*3b00*/  BSYNC B1 ;  /* 0x0000000000017941 */ /* 0x000fea0003800000 */
.L_x_88:
        /* <DEDUP_REMOVED lines=9> */
.L_x_91:
[----:B------:R-:W-:Y:S05]  /*3ba0*/  BSYNC B1 ;  /* 0x0000000000017941 */ /* 0x000fea0003800000 */
.L_x_90:
        /* <DEDUP_REMOVED lines=9> */
.L_x_93:
[----:B------:R-:W-:Y:S05]  /*3c40*/  BSYNC B1 ;  /* 0x0000000000017941 */ /* 0x000fea0003800000 */
.L_x_92:
        /* <DEDUP_REMOVED lines=10> */
.L_x_95:
[----:B------:R-:W-:Y:S05]  /*3cf0*/  BSYNC B1 ;  /* 0x0000000000017941 */ /* 0x000fea0003800000 */
.L_x_94:
        /* <DEDUP_REMOVED lines=10> */
.L_x_97:
[----:B------:R-:W-:Y:S05]  /*3da0*/  BSYNC B1 ;  /* 0x0000000000017941 */ /* 0x000fea0003800000 */
.L_x_96:
        /* <DEDUP_REMOVED lines=9> */
.L_x_99:
[----:B------:R-:W-:Y:S05]  /*3e40*/  BSYNC B1 ;  /* 0x0000000000017941 */ /* 0x000fea0003800000 */
.L_x_98:
        /* <DEDUP_REMOVED lines=9> */
.L_x_101:
[----:B------:R-:W-:Y:S05]  /*3ee0*/  BSYNC B1 ;  /* 0x0000000000017941 */ /* 0x000fea0003800000 */
.L_x_100:
        /* <DEDUP_REMOVED lines=10> */
.L_x_103:
[----:B------:R-:W-:Y:S05]  /*3f90*/  BSYNC B1 ;  /* 0x0000000000017941 */ /* 0x000fea0003800000 */
.L_x_102:
        /* <DEDUP_REMOVED lines=10> */
.L_x_105:
[----:B------:R-:W-:Y:S05]  /*4040*/  BSYNC B1 ;  /* 0x0000000000017941 */ /* 0x000fea0003800000 */
.L_x_104:
        /* <DEDUP_REMOVED lines=9> */
.L_x_107:
[----:B------:R-:W-:Y:S05]  /*40e0*/  BSYNC B1 ;  /* 0x0000000000017941 */ /* 0x000fea0003800000 */
.L_x_106:
        /* <DEDUP_REMOVED lines=9> */
.L_x_109:
[----:B------:R-:W-:Y:S05]  /*4180*/  BSYNC B1 ;  /* 0x0000000000017941 */ /* 0x000fea0003800000 */
.L_x_108:
        /* <DEDUP_REMOVED lines=10> */
.L_x_111:
[----:B------:R-:W-:Y:S05]  /*4230*/  BSYNC B1 ;  /* 0x0000000000017941 */ /* 0x000fea0003800000 */
.L_x_110:
        /* <DEDUP_REMOVED lines=10> */
.L_x_113:
[----:B------:R-:W-:Y:S05]  /*42e0*/  BSYNC B1 ;  /* 0x0000000000017941 */ /* 0x000fea0003800000 */
.L_x_112:
        /* <DEDUP_REMOVED lines=9> */
.L_x_115:
[----:B------:R-:W-:Y:S05]  /*4380*/  BSYNC B1 ;  /* 0x0000000000017941 */ /* 0x000fea0003800000 */
.L_x_114:
        /* <DEDUP_REMOVED lines=9> */
.L_x_117:
[----:B------:R-:W-:Y:S05]  /*4420*/  BSYNC B1 ;  /* 0x0000000000017941 */ /* 0x000fea0003800000 */
.L_x_116:
        /* <DEDUP_REMOVED lines=10> */
.L_x_119:
[----:B------:R-:W-:Y:S05]  /*44d0*/  BSYNC B1 ;  /* 0x0000000000017941 */ /* 0x000fea0003800000 */
.L_x_118:
        /* <DEDUP_REMOVED lines=10> */
.L_x_121:
[----:B------:R-:W-:Y:S05]  /*4580*/  BSYNC B1 ;  /* 0x0000000000017941 */ /* 0x000fea0003800000 */
.L_x_120:
        /* <DEDUP_REMOVED lines=9> */
.L_x_123:
[----:B------:R-:W-:Y:S05]  /*4620*/  BSYNC B1 ;  /* 0x0000000000017941 */ /* 0x000fea0003800000 */
.L_x_122:
        /* <DEDUP_REMOVED lines=9> */
.L_x_125:
[----:B------:R-:W-:Y:S05]  /*46c0*/  BSYNC B1 ;  /* 0x0000000000017941 */ /* 0x000fea0003800000 */
.L_x_124:
        /* <DEDUP_REMOVED lines=10> */
.L_x_127:
[----:B------:R-:W-:Y:S05]  /*4770*/  BSYNC B1 ;  /* 0x0000000000017941 */ /* 0x000fea0003800000 */
.L_x_126:
        /* <DEDUP_REMOVED lines=10> */
.L_x_129:
[----:B------:R-:W-:Y:S05]  /*4820*/  BSYNC B1 ;  /* 0x0000000000017941 */ /* 0x000fea0003800000 */
.L_x_128:
        /* <DEDUP_REMOVED lines=9> */
.L_x_131:
[----:B------:R-:W-:Y:S05]  /*48c0*/  BSYNC B1 ;  /* 0x0000000000017941 */ /* 0x000fea0003800000 */
.L_x_130:
        /* <DEDUP_REMOVED lines=9> */
.L_x_133:
[----:B------:R-:W-:Y:S05]  /*4960*/  BSYNC B1 ;  /* 0x0000000000017941 */ /* 0x000fea0003800000 */
.L_x_132:
        /* <DEDUP_REMOVED lines=10> */
.L_x_135:
[----:B------:R-:W-:Y:S05]  /*4a10*/  BSYNC B1 ;  /* 0x0000000000017941 */ /* 0x000fea0003800000 */
.L_x_134:
        /* <DEDUP_REMOVED lines=10> */
.L_x_137:
[----:B------:R-:W-:Y:S05]  /*4ac0*/  BSYNC B1 ;  /* 0x0000000000017941 */ /* 0x000fea0003800000 */
.L_x_136:
        /* <DEDUP_REMOVED lines=9> */
.L_x_139:
[----:B------:R-:W-:Y:S05]  /*4b60*/  BSYNC B1 ;  /* 0x0000000000017941 */ /* 0x000fea0003800000 */
.L_x_138:
        /* <DEDUP_REMOVED lines=9> */
.L_x_141:
[----:B------:R-:W-:Y:S05]  /*4c00*/  BSYNC B1 ;  /* 0x0000000000017941 */ /* 0x000fea0003800000 */
.L_x_140:
        /* <DEDUP_REMOVED lines=10> */
.L_x_143:
[----:B------:R-:W-:Y:S05]  /*4cb0*/  BSYNC B1 ;  /* 0x0000000000017941 */ /* 0x000fea0003800000 */
.L_x_142:
        /* <DEDUP_REMOVED lines=10> */
.L_x_145:
[----:B------:R-:W-:Y:S05]  /*4d60*/  BSYNC B1 ;  /* 0x0000000000017941 */ /* 0x000fea0003800000 */
.L_x_144:
        /* <DEDUP_REMOVED lines=9> */
.L_x_147:
[----:B------:R-:W-:Y:S05]  /*4e00*/  BSYNC B1 ;  /* 0x0000000000017941 */ /* 0x000fea0003800000 */
.L_x_146:
        /* <DEDUP_REMOVED lines=9> */
.L_x_149:
[----:B------:R-:W-:Y:S05]  /*4ea0*/  BSYNC B1 ;  /* 0x0000000000017941 */ /* 0x000fea0003800000 */
.L_x_148:
        /* <DEDUP_REMOVED lines=10> */
.L_x_151:
[----:B------:R-:W-:Y:S05]  /*4f50*/  BSYNC B1 ;  /* 0x0000000000017941 */ /* 0x000fea0003800000 */
.L_x_150:
        /* <DEDUP_REMOVED lines=10> */
.L_x_153:
[----:B------:R-:W-:Y:S05]  /*5000*/  BSYNC B1 ;  /* 0x0000000000017941 */ /* 0x000fea0003800000 */
.L_x_152:
        /* <DEDUP_REMOVED lines=9> */
.L_x_155:
[----:B------:R-:W-:Y:S05]  /*50a0*/  BSYNC B1 ;  /* 0x0000000000017941 */ /* 0x000fea0003800000 */
.L_x_154:
        /* <DEDUP_REMOVED lines=9> */
.L_x_157:
[----:B------:R-:W-:Y:S05]  /*5140*/  BSYNC B1 ;  /* 0x0000000000017941 */ /* 0x000fea0003800000 */
.L_x_156:
        /* <DEDUP_REMOVED lines=10> */
.L_x_159:
[----:B------:R-:W-:Y:S05]  /*51f0*/  BSYNC B1 ;  /* 0x0000000000017941 */ /* 0x000fea0003800000 */
.L_x_158:
        /* <DEDUP_REMOVED lines=10> */
.L_x_161:
[----:B------:R-:W-:Y:S05]  /*52a0*/  BSYNC B1 ;  /* 0x0000000000017941 */ /* 0x000fea0003800000 */
.L_x_160:
        /* <DEDUP_REMOVED lines=9> */
.L_x_163:
[----:B------:R-:W-:Y:S05]  /*5340*/  BSYNC B1 ;  /* 0x0000000000017941 */ /* 0x000fea0003800000 */
.L_x_162:
        /* <DEDUP_REMOVED lines=9> */
.L_x_165:
[----:B------:R-:W-:Y:S05]  /*53e0*/  BSYNC B1 ;  /* 0x0000000000017941 */ /* 0x000fea0003800000 */
.L_x_164:
        /* <DEDUP_REMOVED lines=10> */
.L_x_167:
[----:B------:R-:W-:Y:S05]  /*5490*/  BSYNC B1 ;  /* 0x0000000000017941 */ /* 0x000fea0003800000 */
.L_x_166:
        /* <DEDUP_REMOVED lines=10> */
.L_x_169:
[----:B------:R-:W-:Y:S05]  /*5540*/  BSYNC B1 ;  /* 0x0000000000017941 */ /* 0x000fea0003800000 */
.L_x_168:
        /* <DEDUP_REMOVED lines=9> */
.L_x_171:
[----:B------:R-:W-:Y:S05]  /*55e0*/  BSYNC B1 ;  /* 0x0000000000017941 */ /* 0x000fea0003800000 */
.L_x_170:
        /* <DEDUP_REMOVED lines=9> */
.L_x_173:
[----:B------:R-:W-:Y:S05]  /*5680*/  BSYNC B1 ;  /* 0x0000000000017941 */ /* 0x000fea0003800000 */
.L_x_172:
        /* <DEDUP_REMOVED lines=10> */
.L_x_175:
[----:B------:R-:W-:Y:S05]  /*5730*/  BSYNC B1 ;  /* 0x0000000000017941 */ /* 0x000fea0003800000 */
.L_x_174:
        /* <DEDUP_REMOVED lines=10> */
.L_x_177:
[----:B------:R-:W-:Y:S05]  /*57e0*/  BSYNC B1 ;  /* 0x0000000000017941 */ /* 0x000fea0003800000 */
.L_x_176:
        /* <DEDUP_REMOVED lines=9> */
.L_x_179:
[----:B------:R-:W-:Y:S05]  /*5880*/  BSYNC B1 ;  /* 0x0000000000017941 */ /* 0x000fea0003800000 */
.L_x_178:
        /* <DEDUP_REMOVED lines=9> */
.L_x_181:
[----:B------:R-:W-:Y:S05]  /*5920*/  BSYNC B1 ;  /* 0x0000000000017941 */ /* 0x000fea0003800000 */
.L_x_180:
        /* <DEDUP_REMOVED lines=10> */
.L_x_183:
[----:B------:R-:W-:Y:S05]  /*59d0*/  BSYNC B1 ;  /* 0x0000000000017941 */ /* 0x000fea0003800000 */
.L_x_182:
        /* <DEDUP_REMOVED lines=10> */
.L_x_185:
[----:B------:R-:W-:Y:S05]  /*5a80*/  BSYNC B1 ;  /* 0x0000000000017941 */ /* 0x000fea0003800000 */
.L_x_184:
        /* <DEDUP_REMOVED lines=9> */
.L_x_187:
[----:B------:R-:W-:Y:S05]  /*5b20*/  BSYNC B1 ;  /* 0x0000000000017941 */ /* 0x000fea0003800000 */
.L_x_186:
        /* <DEDUP_REMOVED lines=9> */
.L_x_189:
[----:B------:R-:W-:Y:S05]  /*5bc0*/  BSYNC B1 ;  /* 0x0000000000017941 */ /* 0x000fea0003800000 */
.L_x_188:
        /* <DEDUP_REMOVED lines=10> */
.L_x_191:
[----:B------:R-:W-:Y:S05]  /*5c70*/  BSYNC B1 ;  /* 0x0000000000017941 */ /* 0x000fea0003800000 */
.L_x_190:
        /* <DEDUP_REMOVED lines=10> */
.L_x_193:
[----:B------:R-:W-:Y:S05]  /*5d20*/  BSYNC B1 ;  /* 0x0000000000017941 */ /* 0x000fea0003800000 */
.L_x_192:
        /* <DEDUP_REMOVED lines=9> */
.L_x_195:
[----:B------:R-:W-:Y:S05]  /*5dc0*/  BSYNC B1 ;  /* 0x0000000000017941 */ /* 0x000fea0003800000 */
.L_x_194:
        /* <DEDUP_REMOVED lines=9> */
.L_x_197:
[----:B------:R-:W-:Y:S05]  /*5e60*/  BSYNC B1 ;  /* 0x0000000000017941 */ /* 0x000fea0003800000 */
.L_x_196:
        /* <DEDUP_REMOVED lines=10> */
.L_x_199:
[----:B------:R-:W-:Y:S05]  /*5f10*/  BSYNC B1 ;  /* 0x0000000000017941 */ /* 0x000fea0003800000 */
.L_x_198:
        /* <DEDUP_REMOVED lines=10> */
.L_x_201:
[----:B------:R-:W-:Y:S05]  /*5fc0*/  BSYNC B1 ;  /* 0x0000000000017941 */ /* 0x000fea0003800000 */
.L_x_200:
        /* <DEDUP_REMOVED lines=9> */
.L_x_203:
[----:B------:R-:W-:Y:S05]  /*6060*/  BSYNC B1 ;  /* 0x0000000000017941 */ /* 0x000fea0003800000 */
.L_x_202:
        /* <DEDUP_REMOVED lines=9> */
.L_x_205:
[----:B------:R-:W-:Y:S05]  /*6100*/  BSYNC B1 ;  /* 0x0000000000017941 */ /* 0x000fea0003800000 */
.L_x_204:
        /* <DEDUP_REMOVED lines=10> */
.L_x_207:
[----:B------:R-:W-:Y:S05]  /*61b0*/  BSYNC B1 ;  /* 0x0000000000017941 */ /* 0x000fea0003800000 */
.L_x_206:
        /* <DEDUP_REMOVED lines=10> */
.L_x_209:
[----:B------:R-:W-:Y:S05]  /*6260*/  BSYNC B1 ;  /* 0x0000000000017941 */ /* 0x000fea0003800000 */
.L_x_208:
        /* <DEDUP_REMOVED lines=9> */
.L_x_211:
[----:B------:R-:W-:Y:S05]  /*6300*/  BSYNC B1 ;  /* 0x0000000000017941 */ /* 0x000fea0003800000 */
.L_x_210:
        /* <DEDUP_REMOVED lines=9> */
.L_x_213:
[----:B------:R-:W-:Y:S05]  /*63a0*/  BSYNC B1 ;  /* 0x0000000000017941 */ /* 0x000fea0003800000 */
.L_x_212:
        /* <DEDUP_REMOVED lines=10> */
.L_x_215:
[----:B------:R-:W-:Y:S05]  /*6450*/  BSYNC B1 ;  /* 0x0000000000017941 */ /* 0x000fea0003800000 */
.L_x_214:
        /* <DEDUP_REMOVED lines=10> */
.L_x_217:
[----:B------:R-:W-:Y:S05]  /*6500*/  BSYNC B1 ;  /* 0x0000000000017941 */ /* 0x000fea0003800000 */
.L_x_216:
        /* <DEDUP_REMOVED lines=9> */
.L_x_219:
[----:B------:R-:W-:Y:S05]  /*65a0*/  BSYNC B1 ;  /* 0x0000000000017941 */ /* 0x000fea0003800000 */
.L_x_218:
        /* <DEDUP_REMOVED lines=9> */
.L_x_221:
[----:B------:R-:W-:Y:S05]  /*6640*/  BSYNC B1 ;  /* 0x0000000000017941 */ /* 0x000fea0003800000 */
.L_x_220:
        /* <DEDUP_REMOVED lines=10> */
.L_x_223:
[----:B------:R-:W-:Y:S05]  /*66f0*/  BSYNC B1 ;  /* 0x0000000000017941 */ /* 0x000fea0003800000 */
.L_x_222:
        /* <DEDUP_REMOVED lines=10> */
.L_x_225:
[----:B------:R-:W-:Y:S05]  /*67a0*/  BSYNC B1 ;  /* 0x0000000000017941 */ /* 0x000fea0003800000 */
.L_x_224:
        /* <DEDUP_REMOVED lines=9> */
.L_x_227:
[----:B------:R-:W-:Y:S05]  /*6840*/  BSYNC B1 ;  /* 0x0000000000017941 */ /* 0x000fea0003800000 */
.L_x_226:
        /* <DEDUP_REMOVED lines=9> */
.L_x_229:
[----:B------:R-:W-:Y:S05]  /*68e0*/  BSYNC B1 ;  /* 0x0000000000017941 */ /* 0x000fea0003800000 */
.L_x_228:
        /* <DEDUP_REMOVED lines=10> */
.L_x_231:
[----:B------:R-:W-:Y:S05]  /*6990*/  BSYNC B1 ;  /* 0x0000000000017941 */ /* 0x000fea0003800000 */
.L_x_230:
        /* <DEDUP_REMOVED lines=10> */
.L_x_233:
[----:B------:R-:W-:Y:S05]  /*6a40*/  BSYNC B1 ;  /* 0x0000000000017941 */ /* 0x000fea0003800000 */
.L_x_232:
        /* <DEDUP_REMOVED lines=9> */
.L_x_235:
[----:B------:R-:W-:Y:S05]  /*6ae0*/  BSYNC B1 ;  /* 0x0000000000017941 */ /* 0x000fea0003800000 */
.L_x_234:
        /* <DEDUP_REMOVED lines=9> */
.L_x_237:
[----:B------:R-:W-:Y:S05]  /*6b80*/  BSYNC B1 ;  /* 0x0000000000017941 */ /* 0x000fea0003800000 */
.L_x_236:
        /* <DEDUP_REMOVED lines=10> */
.L_x_239:
[----:B------:R-:W-:Y:S05]  /*6c30*/  BSYNC B1 ;  /* 0x0000000000017941 */ /* 0x000fea0003800000 */
.L_x_238:
        /* <DEDUP_REMOVED lines=10> */
.L_x_241:
[----:B------:R-:W-:Y:S05]  /*6ce0*/  BSYNC B1 ;  /* 0x0000000000017941 */ /* 0x000fea0003800000 */
.L_x_240:
        /* <DEDUP_REMOVED lines=9> */
.L_x_243:
[----:B------:R-:W-:Y:S05]  /*6d80*/  BSYNC B1 ;  /* 0x0000000000017941 */ /* 0x000fea0003800000 */
.L_x_242:
        /* <DEDUP_REMOVED lines=9> */
.L_x_245:
[----:B------:R-:W-:Y:S05]  /*6e20*/  BSYNC B1 ;  /* 0x0000000000017941 */ /* 0x000fea0003800000 */
.L_x_244:
        /* <DEDUP_REMOVED lines=10> */
.L_x_247:
[----:B------:R-:W-:Y:S05]  /*6ed0*/  BSYNC B1 ;  /* 0x0000000000017941 */ /* 0x000fea0003800000 */
.L_x_246:
        /* <DEDUP_REMOVED lines=10> */
.L_x_249:
[----:B------:R-:W-:Y:S05]  /*6f80*/  BSYNC B1 ;  /* 0x0000000000017941 */ /* 0x000fea0003800000 */
.L_x_248:
        /* <DEDUP_REMOVED lines=9> */
.L_x_251:
[----:B------:R-:W-:Y:S05]  /*7020*/  BSYNC B1 ;  /* 0x0000000000017941 */ /* 0x000fea0003800000 */
.L_x_250:
        /* <DEDUP_REMOVED lines=9> */
.L_x_253:
[----:B------:R-:W-:Y:S05]  /*70c0*/  BSYNC B1 ;  /* 0x0000000000017941 */ /* 0x000fea0003800000 */
.L_x_252:
        /* <DEDUP_REMOVED lines=10> */
.L_x_255:
[----:B------:R-:W-:Y:S05]  /*7170*/  BSYNC B1 ;  /* 0x0000000000017941 */ /* 0x000fea0003800000 */
.L_x_254:
        /* <DEDUP_REMOVED lines=10> */
.L_x_257:
[----:B------:R-:W-:Y:S05]  /*7220*/  BSYNC B1 ;  /* 0x0000000000017941 */ /* 0x000fea0003800000 */
.L_x_256:
        /* <DEDUP_REMOVED lines=9> */
.L_x_259:
[----:B------:R-:W-:Y:S05]  /*72c0*/  BSYNC B1 ;  /* 0x0000000000017941 */ /* 0x000fea0003800000 */
.L_x_258:
        /* <DEDUP_REMOVED lines=9> */
.L_x_261:
[----:B------:R-:W-:Y:S05]  /*7360*/  BSYNC B1 ;  /* 0x0000000000017941 */ /* 0x000fea0003800000 */
.L_x_260:
        /* <DEDUP_REMOVED lines=10> */
.L_x_263:
[----:B------:R-:W-:Y:S05]  /*7410*/  BSYNC B1 ;  /* 0x0000000000017941 */ /* 0x000fea0003800000 */
.L_x_262:
        /* <DEDUP_REMOVED lines=10> */
.L_x_265:
[----:B------:R-:W-:Y:S05]  /*74c0*/  BSYNC B1 ;  /* 0x0000000000017941 */ /* 0x000fea0003800000 */
.L_x_264:
        /* <DEDUP_REMOVED lines=9> */
.L_x_267:
[----:B------:R-:W-:Y:S05]  /*7560*/  BSYNC B1 ;  /* 0x0000000000017941 */ /* 0x000fea0003800000 */
.L_x_266:
        /* <DEDUP_REMOVED lines=9> */
.L_x_269:
[----:B------:R-:W-:Y:S05]  /*7600*/  BSYNC B1 ;  /* 0x0000000000017941 */ /* 0x000fea0003800000 */
.L_x_268:
        /* <DEDUP_REMOVED lines=10> */
.L_x_271:
[----:B------:R-:W-:Y:S05]  /*76b0*/  BSYNC B1 ;  /* 0x0000000000017941 */ /* 0x000fea0003800000 */
.L_x_270:
        /* <DEDUP_REMOVED lines=10> */
.L_x_273:
[----:B------:R-:W-:Y:S05]  /*7760*/  BSYNC B1 ;  /* 0x0000000000017941 */ /* 0x000fea0003800000 */
.L_x_272:
        /* <DEDUP_REMOVED lines=9> */
.L_x_275:
[----:B------:R-:W-:Y:S05]  /*7800*/  BSYNC B1 ;  /* 0x0000000000017941 */ /* 0x000fea0003800000 */
.L_x_274:
        /* <DEDUP_REMOVED lines=9> */
.L_x_277:
[----:B------:R-:W-:Y:S05]  /*78a0*/  BSYNC B1 ;  /* 0x0000000000017941 */ /* 0x000fea0003800000 */
.L_x_276:
        /* <DEDUP_REMOVED lines=10> */
.L_x_279:
[----:B------:R-:W-:Y:S05]  /*7950*/  BSYNC B1 ;  /* 0x0000000000017941 */ /* 0x000fea0003800000 */
.L_x_278:
        /* <DEDUP_REMOVED lines=10> */
.L_x_281:
[----:B------:R-:W-:Y:S05]  /*7a00*/  BSYNC B1 ;  /* 0x0000000000017941 */ /* 0x000fea0003800000 */
.L_x_280:
[----:B01-3-5:R-:W-:Y:S01]  /*7a10*/  LOP3.LUT R7, R19, 0xffffe000, RZ, 0xc0, !PT ;  /* 0xffffe00013077812 */ /* 0x02bfe200078ec0ff */
        /* <DEDUP_REMOVED lines=8> */
.L_x_283:
[----:B------:R-:W-:Y:S05]  /*7aa0*/  BSYNC B1 ;  /* 0x0000000000017941 */ /* 0x000fea0003800000 */
.L_x_282:
[----:B0---45:R-:W-:Y:S01]  /*7ab0*/  LOP3.LUT R5, R19, 0xffffe000, RZ, 0xc0, !PT ;  /* 0xffffe00013057812 */ /* 0x031fe200078ec0ff */
[----:B------:R-:W-:Y:S01]  /*7ac0*/  @P1 IMAD.MOV.U32 R4, RZ, RZ, R10 ;  /* 0x000000ffff041224 */ /* 0x000fe200078e000a */
[----:B------:R-:W-:Y:S01]  /*7ad0*/  ISETP.GT.AND P0, PT, R3, 0x8, P0 ;  /* 0x000000080300780c */ /* 0x000fe20000704270 */
[----:B------:R-:W-:Y:S02]  /*7ae0*/  BSSY B1, `(.L_x_284) ;  /* 0x0000008000017945 */ /* 0x000fe40003800000 */
[----:B------:R-:W-:-:S04]  /*7af0*/  FMUL R5, R5, R152 ;  /* 0x0000009805057220 */ /* 0x000fc80000400000 */
[----:B------:R-:W-:Y:S01]  /*7b00*/  FFMA R7, R150, R153, R5 ;  /* 0x0000009996077223 */ /* 0x000fe20000000005 */
[----:B------:R-:W-:-:S04]  /*7b10*/  @P1 IMAD.MOV.U32 R5, RZ, RZ, R11 ;  /* 0x000000ffff051224 */ /* 0x000fc800078e000b */
[----:B------:R-:W-:-:S05]  /*7b20*/  F2FP.TF32.F32.PACK_B R7, R7 ;  /* 0x00000007ff07723e */ /* 0x000fca00024050ff */
[----:B------:R0:W-:Y:S01]  /*7b30*/  @P1 STG.E desc[UR36][R4.64+0x3e0], R7 ;  /* 0x0003e00704001986 */ /* 0x0001e2000c101924 */
[----:B------:R-:W-:Y:S05]  /*7b40*/  @!P0 BRA `(.L_x_285) ;  /* 0x0000000000048947 */ /* 0x000fea0003800000 */
[----:B------:R3:W5:Y:S02]  /*7b50*/  LDG.E.LTC128B R19, desc[UR36][R8.64+0x3e4] ;  /* 0x0003e42408137981 */ /* 0x000764000c1e1920 */
.L_x_285:
[----:B------:R-:W-:Y:S05]  /*7b60*/  BSYNC B1 ;  /* 0x0000000000017941 */ /* 0x000fea0003800000 */
.L_x_284:
[----:B------:R-:W-:Y:S05]  /*7b70*/  @!P0 BRA `(.L_x_286) ;  /* 0x0000002400488947 */ /* 0x000fea0003800000 */
[----:B-----5:R-:W-:-:S05]  /*7b80*/  LOP3.LUT R19, R19, 0xffffe000, RZ, 0xc0, !PT ;  /* 0xffffe00013137812 */ /* 0x020fca00078ec0ff */
[----:B------:R-:W-:-:S04]  /*7b90*/  FMUL R0, R19, R152 ;  /* 0x0000009813007220 */ /* 0x000fc80000400000 */
[----:B------:R-:W-:-:S05]  /*7ba0*/  FFMA R151, R151, R153, R0 ;  /* 0x0000009997977223 */ /* 0x000fca0000000000 */
[----:B------:R-:W-:-:S05]  /*7bb0*/  F2FP.TF32.F32.PACK_B R151, R151 ;  /* 0x00000097ff97723e */ /* 0x000fca00024050ff */
[----:B------:R4:W-:Y:S01]  /*7bc0*/  STG.E desc[UR36][R10.64+0x3e4], R151 ;  /* 0x0003e4970a007986 */ /* 0x0009e2000c101924 */
[----:B------:R-:W-:Y:S05]  /*7bd0*/  BRA `(.L_x_286) ;  /* 0x0000002400307947 */ /* 0x000fea0003800000 */
.L_x_33:
[----:B------:R-:W-:Y:S01]  /*7be0*/  ISETP.GT.AND P3, PT, R0, 0x1, PT ;  /* 0x000000010000780c */ /* 0x000fe20003f64270 */
[----:B------:R-:W-:Y:S01]  /*7bf0*/  ULDC.64 UR4, c[0x0][0x5c0] ;  /* 0x0001700000047ab9 */ /* 0x000fe20000000a00 */
[-C--:B------:R-:W-:Y:S01]  /*7c00*/  FMUL R9, R24, R153.reuse ;  /* 0x0000009918097220 */ /* 0x080fe20000400000 */
[C---:B------:R-:W-:Y:S01]  /*7c10*/  LEA R4, P4, R164.reuse, UR4, 0x2 ;  /* 0x00000004a4047c11 */ /* 0x040fe2000f8810ff */
[-C--:B------:R-:W-:Y:S01]  /*7c20*/  FMUL R25, R25, R153.reuse ;  /* 0x0000009919197220 */ /* 0x080fe20000400000 */
[----:B------:R-:W-:Y:S01]  /*7c30*/  ISETP.GT.AND P0, PT, R3, RZ, P3 ;  /* 0x000000ff0300720c */ /* 0x000fe20001f04270 */
[-C--:B------:R-:W-:Y:S01]  /*7c40*/  FMUL R27, R27, R153.reuse ;  /* 0x000000991b1b7220 */ /* 0x080fe20000400000 */
[----:B------:R-:W-:Y:S01]  /*7c50*/  LEA.HI.X R5, R164, UR5, R177, 0x2, P4 ;  /* 0x00000005a4057c11 */ /* 0x000fe2000a0f14b1 */
[----:B------:R-:W-:Y:S01]  /*7c60*/  FMUL R29, R29, R153 ;  /* 0x000000991d1d7220 */ /* 0x000fe20000400000 */
[----:B------:R-:W-:Y:S01]  /*7c70*/  F2FP.TF32.F32.PACK_B R9, R9 ;  /* 0x00000009ff09723e */ /* 0x000fe200024050ff */
[----:B------:R-:W-:Y:S01]  /*7c80*/  FMUL R31, R31, R153 ;  /* 0x000000991f1f7220 */ /* 0x000fe20000400000 */
[----:B------:R-:W-:Y:S01]  /*7c90*/  F2FP.TF32.F32.PACK_B R25, R25 ;  /* 0x00000019ff19723e */ /* 0x000fe200024050ff */
[-C--:B------:R-:W-:Y:S01]  /*7ca0*/  FMUL R13, R32, R153.reuse ;  /* 0x00000099200d7220 */ /* 0x080fe20000400000 */
[C---:B------:R-:W-:Y:S01]  /*7cb0*/  SHF.L.U64.HI R7, R10.reuse, 0x5, R11 ;  /* 0x000000050a077819 */ /* 0x040fe2000001020b */
[----:B------:R0:W-:Y:S01]  /*7cc0*/  @P2 STG.E desc[UR36][R4.64], R9 ;  /* 0x0000000904002986 */ /* 0x0001e2000c101924 */
[----:B------:R-:W-:Y:S01]  /*7cd0*/  LEA R6, P4, R10, R4, 0x5 ;  /* 0x000000040a067211 */ /* 0x000fe200078828ff */
[-C--:B------:R-:W-:Y:S01]  /*7ce0*/  FMUL R11, R26, R153.reuse ;  /* 0x000000991a0b7220 */ /* 0x080fe20000400000 */
[----:B------:R-:W-:Y:S01]  /*7cf0*/  ISETP.GT.AND P1, PT, R3, 0x8, P1 ;  /* 0x000000080300780c */ /* 0x000fe20000f24270 */
[----:B------:R-:W-:Y:S01]  /*7d00*/  @P0 STG.E desc[UR36][R4.64+0x4], R25 ;  /* 0x0000041904000986 */ /* 0x000fe2000c101924 */
[C---:B------:R-:W-:Y:S01]  /*7d10*/  ISETP.GT.AND P2, PT, R0.reuse, 0x8, PT ;  /* 0x000000080000780c */ /* 0x040fe20003f44270 */
[----:B------:R-:W-:Y:S01]  /*7d20*/  IMAD.X R7, R7, 0x1, R5, P4 ;  /* 0x0000000107077824 */ /* 0x000fe200020e0605 */
[----:B------:R-:W-:Y:S01]  /*7d30*/  ISETP.GT.AND P3, PT, R3, 0x8, P3 ;  /* 0x000000080300780c */ /* 0x000fe20001f64270 */
[-C--:B------:R-:W-:Y:S01]  /*7d40*/  FMUL R33, R33, R153.reuse ;  /* 0x0000009921217220 */ /* 0x080fe20000400000 */
[----:B------:R-:W-:Y:S01]  /*7d50*/  ISETP.GT.AND P0, PT, R0, 0x9, PT ;  /* 0x000000090000780c */ /* 0x000fe20003f04270 */
[-C--:B------:R-:W-:Y:S01]  /*7d60*/  FMUL R35, R35, R153.reuse ;  /* 0x0000009923237220 */ /* 0x080fe20000400000 */
[C---:B------:R-:W-:Y:S01]  /*7d70*/  ISETP.GT.AND P5, PT, R3.reuse, RZ, P2 ;  /* 0x000000ff0300720c */ /* 0x040fe200017a4270 */
[-C--:B0-----:R-:W-:Y:S01]  /*7d80*/  FMUL R9, R28, R153.reuse ;  /* 0x000000991c097220 */ /* 0x081fe20000400000 */
[----:B------:R-:W-:Y:S01]  /*7d90*/  ISETP.GT.AND P4, PT, R3, RZ, P0 ;  /* 0x000000ff0300720c */ /* 0x000fe20000784270 */
[----:B------:R-:W-:Y:S01]  /*7da0*/  FMUL R37, R37, R153 ;  /* 0x0000009925257220 */ /* 0x000fe20000400000 */
[----:B------:R-:W-:Y:S01]  /*7db0*/  F2FP.TF32.F32.PACK_B R11, R11 ;  /* 0x0000000bff0b723e */ /* 0x000fe200024050ff */
[----:B------:R-:W-:Y:S01]  /*7dc0*/  FMUL R39, R39, R153 ;  /* 0x0000009927277220 */ /* 0x000fe20000400000 */
[----:B------:R-:W-:Y:S01]  /*7dd0*/  F2FP.TF32.F32.PACK_B R27, R27 ;  /* 0x0000001bff1b723e */ /* 0x000fe200024050ff */
[----:B------:R-:W-:Y:S01]  /*7de0*/  FMUL R41, R41, R153 ;  /* 0x0000009929297220 */ /* 0x000fe20000400000 */
[----:B------:R-:W-:Y:S01]  /*7df0*/  F2FP.TF32.F32.PACK_B R9, R9 ;  /* 0x00000009ff09723e */ /* 0x000fe200024050ff */
[----:B------:R0:W-:Y:S01]  /*7e00*/  @P1 STG.E desc[UR36][R6.64], R11 ;  /* 0x0000000b06001986 */ /* 0x0001e2000c101924 */
[----:B------:R-:W-:Y:S01]  /*7e10*/  F2FP.TF32.F32.PACK_B R29, R29 ;  /* 0x0000001dff1d723e */ /* 0x000fe200024050ff */
[-C--:B------:R-:W-:Y:S01]  /*7e20*/  FMUL R43, R43, R153.reuse ;  /* 0x000000992b2b7220 */ /* 0x080fe20000400000 */
[C---:B------:R-:W-:Y:S01]  /*7e30*/  ISETP.GT.AND P1, PT, R0.reuse, 0x10, PT ;  /* 0x000000100000780c */ /* 0x040fe20003f24270 */
[----:B------:R-:W-:Y:S01]  /*7e40*/  @P3 STG.E desc[UR36][R6.64+0x4], R27 ;  /* 0x0000041b06003986 */ /* 0x000fe2000c101924 */
[----:B------:R-:W-:Y:S01]  /*7e50*/  ISETP.GT.AND P3, PT, R0, 0x11, PT ;  /* 0x000000110000780c */ /* 0x000fe20003f64270 */
[-C--:B------:R-:W-:Y:S01]  /*7e60*/  FMUL R45, R45, R153.reuse ;  /* 0x000000992d2d7220 */ /* 0x080fe20000400000 */
[C---:B------:R-:W-:Y:S01]  /*7e70*/  ISETP.GT.AND P2, PT, R3.reuse, 0x8, P2 ;  /* 0x000000080300780c */ /* 0x040fe20001744270 */
[----:B------:R1:W-:Y:S01]  /*7e80*/  @P5 STG.E desc[UR36][R4.64+0x20], R9 ;  /* 0x0000200904005986 */ /* 0x0003e2000c101924 */
[----:B------:R-:W-:Y:S01]  /*7e90*/  ISETP.GT.AND P0, PT, R3, 0x8, P0 ;  /* 0x000000080300780c */ /* 0x000fe20000704270 */
[-C--:B------:R-:W-:Y:S01]  /*7ea0*/  FMUL R47, R47, R153.reuse ;  /* 0x000000992f2f7220 */ /* 0x080fe20000400000 */
[C---:B------:R-:W-:Y:S01]  /*7eb0*/  ISETP.GT.AND P5, PT, R3.reuse, RZ, P1 ;  /* 0x000000ff0300720c */ /* 0x040fe20000fa4270 */
[----:B------:R-:W-:Y:S01]  /*7ec0*/  @P4 STG.E desc[UR36][R4.64+0x24], R29 ;  /* 0x0000241d04004986 */ /* 0x000fe2000c101924 */
        /* <DEDUP_REMOVED lines=8> */
[----:B-1----:R-:W-:Y:S01]  /*7f50*/  FMUL R9, R34, R153 ;  /* 0x0000009922097220 */ /* 0x002fe20000400000 */
[----:B------:R-:W-:Y:S01]  /*7f60*/  F2FP.TF32.F32.PACK_B R33, R33 ;  /* 0x00000021ff21723e */ /* 0x000fe200024050ff */
[----:B------:R0:W-:Y:S01]  /*7f70*/  @P2 STG.E desc[UR36][R6.64+0x20], R11 ;  /* 0x0000200b06002986 */ /* 0x0001e2000c101924 */
[----:B------:R-:W-:Y:S01]  /*7f80*/  ISETP.GT.AND P1, PT, R3, 0x8, P1 ;  /* 0x000000080300780c */ /* 0x000fe20000f24270 */
[-C--:B------:R-:W-:Y:S01]  /*7f90*/  FMUL R55, R55, R153.reuse ;  /* 0x0000009937377220 */ /* 0x080fe20000400000 */
[C---:B------:R-:W-:Y:S01]  /*7fa0*/  ISETP.GT.AND P2, PT, R0.reuse, 0x19, PT ;  /* 0x000000190000780c */ /* 0x040fe20003f44270 */
[----:B------:R-:W-:Y:S01]  /*7fb0*/  @P0 STG.E desc[UR36][R6.64+0x24], R31 ;  /* 0x0000241f06000986 */ /* 0x000fe2000c101924 */
[----:B------:R-:W-:Y:S01]  /*7fc0*/  ISETP.GT.AND P0, PT, R0, 0x18, PT ;  /* 0x000000180000780c */ /* 0x000fe20003f04270 */
[----:B------:R-:W-:Y:S01]  /*7fd0*/  FMUL R57, R57, R153 ;  /* 0x0000009939397220 */ /* 0x000fe20000400000 */
[----:B------:R-:W-:Y:S01]  /*7fe0*/  F2FP.TF32.F32.PACK_B R9, R9 ;  /* 0x00000009ff09723e */ /* 0x000fe200024050ff */
[----:B------:R1:W-:Y:S01]  /*7ff0*/  @P5 STG.E desc[UR36][R4.64+0x40], R13 ;  /* 0x0000400d04005986 */ /* 0x0003e2000c101924 */
[----:B------:R-:W-:Y:S01]  /*8000*/  ISETP.GT.AND P5, PT, R3, RZ, P0 ;  /* 0x000000ff0300720c */ /* 0x000fe200007a4270 */
[----:B------:R-:W-:Y:S01]  /*8010*/  FMUL R59, R59, R153 ;  /* 0x000000993b3b7220 */ /* 0x000fe20000400000 */
[----:B------:R-:W-:Y:S01]  /*8020*/  F2FP.TF32.F32.PACK_B R35, R35 ;  /* 0x00000023ff23723e */ /* 0x000fe200024050ff */
[----:B------:R-:W-:Y:S01]  /*8030*/  @P4 STG.E desc[UR36][R4.64+0x44], R33 ;  /* 0x0000442104004986 */ /* 0x000fe2000c101924 */
[C---:B------:R-:W-:Y:S01]  /*8040*/  ISETP.GT.AND P4, PT, R3.reuse, 0x8, P3 ;  /* 0x000000080300780c */ /* 0x040fe20001f84270 */
[----:B0-----:R-:W-:Y:S01]  /*8050*/  FMUL R11, R36, R153 ;  /* 0x00000099240b7220 */ /* 0x001fe20000400000 */
[----:B------:R-:W-:Y:S01]  /*8060*/  ISETP.GT.AND P3, PT, R3, RZ, P2 ;  /* 0x000000ff0300720c */ /* 0x000fe20001764270 */
[----:B------:R0:W-:Y:S01]  /*8070*/  @P1 STG.E desc[UR36][R6.64+0x40], R9 ;  /* 0x0000400906001986 */ /* 0x0001e2000c101924 */
[----:B------:R-:W-:Y:S01]  /*8080*/  F2FP.TF32.F32.PACK_B R37, R37 ;  /* 0x00000025ff25723e */ /* 0x000fe200024050ff */
[----:B------:R-:W-:Y:S01]  /*8090*/  FMUL R61, R61, R153 ;  /* 0x000000993d3d7220 */ /* 0x000fe20000400000 */
[----:B------:R-:W-:Y:S01]  /*80a0*/  F2FP.TF32.F32.PACK_B R11, R11 ;  /* 0x0000000bff0b723e */ /* 0x000fe200024050ff */
[-C--:B-1----:R-:W-:Y:S01]  /*80b0*/  FMUL R13, R40, R153.reuse ;  /* 0x00000099280d7220 */ /* 0x082fe20000400000 */
[----:B------:R-:W-:Y:S01]  /*80c0*/  ISETP.GT.AND P1, PT, R0, 0x20, PT ;  /* 0x000000200000780c */ /* 0x000fe20003f24270 */
[-C--:B------:R-:W-:Y:S01]  /*80d0*/  FMUL R63, R63, R153.reuse ;  /* 0x000000993f3f7220 */ /* 0x080fe20000400000 */
[----:B------:R-:W-:Y:S01]  /*80e0*/  ISETP.GT.AND P0, PT, R3, 0x8, P0 ;  /* 0x000000080300780c */ /* 0x000fe20000704270 */
[----:B------:R-:W-:Y:S01]  /*80f0*/  FMUL R65, R65, R153 ;  /* 0x0000009941417220 */ /* 0x000fe20000400000 */
[----:B------:R-:W-:Y:S01]  /*8100*/  F2FP.TF32.F32.PACK_B R39, R39 ;  /* 0x00000027ff27723e */ /* 0x000fe200024050ff */
[----:B------:R-:W-:Y:S01]  /*8110*/  @P4 STG.E desc[UR36][R6.64+0x44], R35 ;  /* 0x0000442306004986 */ /* 0x000fe2000c101924 */
[C---:B------:R-:W-:Y:S01]  /*8120*/  ISETP.GT.AND P4, PT, R3.reuse, 0x8, P2 ;  /* 0x000000080300780c */ /* 0x040fe20001784270 */
[-C--:B0-----:R-:W-:Y:S01]  /*8130*/  FMUL R9, R38, R153.reuse ;  /* 0x0000009926097220 */ /* 0x081fe20000400000 */
[C---:B------:R-:W-:Y:S01]  /*8140*/  ISETP.GT.AND P2, PT, R0.reuse, 0x21, PT ;  /* 0x000000210000780c */ /* 0x040fe20003f44270 */
[----:B------:R0:W-:Y:S01]  /*8150*/  @P5 STG.E desc[UR36][R4.64+0x60], R11 ;  /* 0x0000600b04005986 */ /* 0x0001e2000c101924 */
[----:B------:R-:W-:Y:S01]  /*8160*/  ISETP.GT.AND P5, PT, R3, RZ, P1 ;  /* 0x000000ff0300720c */ /* 0x000fe20000fa4270 */
[----:B------:R-:W-:Y:S01]  /*8170*/  FMUL R67, R67, R153 ;  /* 0x0000009943437220 */ /* 0x000fe20000400000 */
[----:B------:R-:W-:Y:S01]  /*8180*/  F2FP.TF32.F32.PACK_B R9, R9 ;  /* 0x00000009ff09723e */ /* 0x000fe200024050ff */
[----:B------:R-:W-:Y:S01]  /*8190*/  @P3 STG.E desc[UR36][R4.64+0x64], R37 ;  /* 0x0000642504003986 */ /* 0x000fe2000c101924 */
[----:B------:R-:W-:Y:S01]  /*81a0*/  ISETP.GT.AND P3, PT, R3, RZ, P2 ;  /* 0x000000ff0300720c */ /* 0x000fe20001764270 */
[----:B------:R-:W-:Y:S01]  /*81b0*/  FMUL R69, R69, R153 ;  /* 0x0000009945457220 */ /* 0x000fe20000400000 */
[----:B------:R-:W-:Y:S01]  /*81c0*/  F2FP.TF32.F32.PACK_B R13, R13 ;  /* 0x0000000dff0d723e */ /* 0x000fe200024050ff */
[----:B------:R1:W-:Y:S01]  /*81d0*/  @P0 STG.E desc[UR36][R6.64+0x60], R9 ;  /* 0x0000600906000986 */ /* 0x0003e2000c101924 */
[----:B------:R-:W-:Y:S01]  /*81e0*/  F2FP.TF32.F32.PACK_B R41, R41 ;  /* 0x00000029ff29723e */ /* 0x000fe200024050ff */
[-C--:B------:R-:W-:Y:S01]  /*81f0*/  FMUL R71, R71, R153.reuse ;  /* 0x0000009947477220 */ /* 0x080fe20000400000 */
[----:B------:R-:W-:Y:S01]  /*8200*/  ISETP.GT.AND P0, PT, R0, 0x28, PT ;  /* 0x000000280000780c */ /* 0x000fe20003f04270 */
[----:B------:R-:W-:Y:S01]  /*8210*/  @P4 STG.E desc[UR36][R6.64+0x64], R39 ;  /* 0x0000642706004986 */ /* 0x000fe2000c101924 */
[C---:B------:R-:W-:Y:S01]  /*8220*/  ISETP.GT.AND P1, PT, R3.reuse, 0x8, P1 ;  /* 0x000000080300780c */ /* 0x040fe20000f24270 */
[-C--:B0-----:R-:W-:Y:S01]  /*8230*/  FMUL R11, R44, R153.reuse ;  /* 0x000000992c0b7220 */ /* 0x081fe20000400000 */
[----:B------:R-:W-:Y:S01]  /*8240*/  ISETP.GT.AND P4, PT, R3, 0x8, P2 ;  /* 0x000000080300780c */ /* 0x000fe20001784270 */
[----:B------:R0:W-:Y:S01]  /*8250*/  @P5 STG.E desc[UR36][R4.64+0x80], R13 ;  /* 0x0000800d04005986 */ /* 0x0001e2000c101924 */
[----:B------:R-:W-:Y:S01]  /*8260*/  ISETP.GT.AND P2, PT, R0, 0x29, PT ;  /* 0x000000290000780c */ /* 0x000fe20003f44270 */
[-C--:B------:R-:W-:Y:S01]  /*8270*/  FMUL R73, R73, R153.reuse ;  /* 0x0000009949497220 */ /* 0x080fe20000400000 */
[C---:B------:R-:W-:Y:S01]  /*8280*/  ISETP.GT.AND P5, PT, R3.reuse, RZ, P0 ;  /* 0x000000ff0300720c */ /* 0x040fe200007a4270 */
[-C--:B-1----:R-:W-:Y:S01]  /*8290*/  FMUL R9, R42, R153.reuse ;  /* 0x000000992a097220 */ /* 0x082fe20000400000 */
[----:B------:R-:W-:Y:S01]  /*82a0*/  @P3 STG.E desc[UR36][R4.64+0x84], R41 ;  /* 0x0000842904003986 */ /* 0x000fe2000c101924 */
[----:B------:R-:W-:Y:S01]  /*82b0*/  ISETP.GT.AND P3, PT, R3, RZ, P2 ;  /* 0x000000ff0300720c */ /* 0x000fe20001764270 */
[----:B------:R-:W-:Y:S01]  /*82c0*/  FMUL R75, R75, R153 ;  /* 0x000000994b4b7220 */ /* 0x000fe20000400000 */
[----:B------:R-:W-:Y:S01]  /*82d0*/  F2FP.TF32.F32.PACK_B R43, R43 ;  /* 0x0000002bff2b723e */ /* 0x000fe200024050ff */
[----:B------:R-:W-:Y:S01]  /*82e0*/  FMUL R77, R77, R153 ;  /* 0x000000994d4d7220 */ /* 0x000fe20000400000 */
[----:B------:R-:W-:Y:S01]  /*82f0*/  F2FP.TF32.F32.PACK_B R9, R9 ;  /* 0x00000009ff09723e */ /* 0x000fe200024050ff */
[----:B------:R-:W-:Y:S01]  /*8300*/  FMUL R79, R79, R153 ;  /* 0x000000994f4f7220 */ /* 0x000fe20000400000 */
[----:B------:R-:W-:Y:S01]  /*8310*/  F2FP.TF32.F32.PACK_B R11, R11 ;  /* 0x0000000bff0b723e */ /* 0x000fe200024050ff */
[----:B0-----:R-:W-:Y:S01]  /*8320*/  FMUL R13, R48, R153 ;  /* 0x00000099300d7220 */ /* 0x001fe20000400000 */
[----:B------:R-:W-:Y:S01]  /*8330*/  F2FP.TF32.F32.PACK_B R45, R45 ;  /* 0x0000002dff2d723e */ /* 0x000fe200024050ff */
[----:B------:R0:W-:Y:S01]  /*8340*/  @P1 STG.E desc[UR36][R6.64+0x80], R9 ;  /* 0x0000800906001986 */ /* 0x0001e2000c101924 */
[C---:B------:R-:W-:Y:S01]  /*8350*/  ISETP.GT.AND P1, PT, R0.reuse, 0x30, PT ;  /* 0x000000300000780c */ /* 0x040fe20003f24270 */
[-C--:B------:R-:W-:Y:S01]  /*8360*/  FMUL R81, R81, R153.reuse ;  /* 0x0000009951517220 */ /* 0x080fe20000400000 */
[C---:B------:R-:W-:Y:S01]  /*8370*/  ISETP.GT.AND P0, PT, R3.reuse, 0x8, P0 ;  /* 0x000000080300780c */ /* 0x040fe20000704270 */
[----:B------:R-:W-:Y:S01]  /*8380*/  @P4 STG.E desc[UR36][R6.64+0x84], R43 ;  /* 0x0000842b06004986 */ /* 0x000fe2000c101924 */
[----:B------:R-:W-:Y:S01]  /*8390*/  ISETP.GT.AND P4, PT, R3, 0x8, P2 ;  /* 0x000000080300780c */ /* 0x000fe20001784270 */
[-C--:B------:R-:W-:Y:S01]  /*83a0*/  FMUL R83, R83, R153.reuse ;  /* 0x0000009953537220 */ /* 0x080fe20000400000 */
[----:B------:R-:W-:Y:S01]  /*83b0*/  ISETP.GT.AND P2, PT, R0, 0x31, PT ;  /* 0x000000310000780c */ /* 0x000fe20003f44270 */
[----:B------:R1:W-:Y:S01]  /*83c0*/  @P5 STG.E desc[UR36][R4.64+0xa0], R11 ;  /* 0x0000a00b04005986 */ /* 0x0003e2000c101924 */
[----:B------:R-:W-:Y:S01]  /*83d0*/  ISETP.GT.AND P5, PT, R3, RZ, P1 ;  /* 0x000000ff0300720c */ /* 0x000fe20000fa4270 */
[----:B------:R-:W-:Y:S01]  /*83e0*/  FMUL R85, R85, R153 ;  /* 0x0000009955557220 */ /* 0x000fe20000400000 */
[----:B------:R-:W-:Y:S01]  /*83f0*/  F2FP.TF32.F32.PACK_B R47, R47 ;  /* 0x0000002fff2f723e */ /* 0x000fe200024050ff */
[-C--:B0-----:R-:W-:Y:S01]  /*8400*/  FMUL R9, R46, R153.reuse ;  /* 0x000000992e097220 */ /* 0x081fe20000400000 */
        /* <DEDUP_REMOVED lines=8> */
[-C--:B-1----:R-:W-:Y:S01]  /*8490*/  FMUL R11, R52, R153.reuse ;  /* 0x00000099340b7220 */ /* 0x082fe20000400000 */
[----:B------:R-:W-:Y:S01]  /*84a0*/  ISETP.GT.AND P1, PT, R3, 0x8, P1 ;  /* 0x000000080300780c */ /* 0x000fe20000f24270 */
[----:B------:R0:W-:Y:S01]  /*84b0*/  @P0 STG.E desc[UR36][R6.64+0xa0], R9 ;  /* 0x0000a00906000986 */ /* 0x0001e2000c101924 */
[C---:B------:R-:W-:Y:S01]  /*84c0*/  ISETP.GT.AND P0, PT, R0.reuse, 0x38, PT ;  /* 0x000000380000780c */ /* 0x040fe20003f04270 */
[----:B------:R-:W-:Y:S01]  /*84d0*/  FMUL R93, R93, R153 ;  /* 0x000000995d5d7220 */ /* 0x000fe20000400000 */
[----:B------:R-:W-:Y:S01]  /*84e0*/  F2FP.TF32.F32.PACK_B R51, R51 ;  /* 0x00000033ff33723e */ /* 0x000fe200024050ff */
        /* <DEDUP_REMOVED lines=15> */
[-C--:B------:R-:W-:Y:S01]  /*85e0*/  FMUL R103, R103, R153.reuse ;  /* 0x0000009967677220 */ /* 0x080fe20000400000 */
[----:B------:R-:W-:Y:S01]  /*85f0*/  ISETP.GT.AND P0, PT, R3, 0x8, P0 ;  /* 0x000000080300780c */ /* 0x000fe20000704270 */
[----:B-1----:R-:W-:Y:S01]  /*8600*/  FMUL R13, R56, R153 ;  /* 0x00000099380d7220 */ /* 0x002fe20000400000 */
[----:B------:R-:W-:Y:S01]  /*8610*/  F2FP.TF32.F32.PACK_B R55, R55 ;  /* 0x00000037ff37723e */ /* 0x000fe200024050ff */
        /* <DEDUP_REMOVED lines=15> */
[-C--:B------:R-:W-:Y:S01]  /*8710*/  FMUL R111, R111, R153.reuse ;  /* 0x000000996f6f7220 */ /* 0x080fe20000400000 */
[----:B------:R-:W-:Y:S01]  /*8720*/  ISETP.GT.AND P1, PT, R3, 0x8, P1 ;  /* 0x000000080300780c */ /* 0x000fe20000f24270 */
[----:B------:R-:W-:Y:S01]  /*8730*/  FMUL R113, R113, R153 ;  /* 0x0000009971717220 */ /* 0x000fe20000400000 */
[----:B------:R-:W-:Y:S01]  /*8740*/  F2FP.TF32.F32.PACK_B R9, R9 ;  /* 0x00000009ff09723e */ /* 0x000fe200024050ff */
[-C--:B------:R-:W-:Y:S01]  /*8750*/  FMUL R115, R115, R153.reuse ;  /* 0x0000009973737220 */ /* 0x080fe20000400000 */
[----:B-1----:R-:W-:Y:S01]  /*8760*/  FMUL R11, R60, R153 ;  /* 0x000000993c0b7220 */ /* 0x002fe20000400000 */
[----:B------:R-:W-:Y:S01]  /*8770*/  F2FP.TF32.F32.PACK_B R59, R59 ;  /* 0x0000003bff3b723e */ /* 0x000fe200024050ff */
[-C--:B------:R-:W-:Y:S01]  /*8780*/  FMUL R117, R117, R153.reuse ;  /* 0x0000009975757220 */ /* 0x080fe20000400000 */
        /* <DEDUP_REMOVED lines=47> */
[----:B------:R-:W-:Y:S01]  /*8a80*/  ISETP.GT.AND P0, PT, R0, 0x58, PT ;  /* 0x000000580000780c */ /* 0x000fe20003f04270 */
[----:B------:R-:W-:Y:S01]  /*8a90*/  FMUL R147, R147, R153 ;  /* 0x0000009993937220 */ /* 0x000fe20000400000 */
[----:B------:R-:W-:Y:S01]  /*8aa0*/  F2FP.TF32.F32.PACK_B R11, R11 ;  /* 0x0000000bff0b723e */ /* 0x000fe200024050ff */
[----:B------:R-:W-:Y:S01]  /*8ab0*/  @P4 STG.E desc[UR36][R6.64+0x124], R63 ;  /* 0x0001243f06004986 */ /* 0x000fe2000c101924 */
[C---:B------:R-:W-:Y:S01]  /*8ac0*/  ISETP.GT.AND P4, PT, R3.reuse, 0x8, P2 ;  /* 0x000000080300780c */ /* 0x040fe20001784270 */
        /* <DEDUP_REMOVED lines=10> */
[----:B------:R-:W-:-:S02]  /*8b70*/  ISETP.GT.AND P0, PT, R3, 0x8, P0 ;  /* 0x000000080300780c */ /* 0x000fc40000704270 */
[----:B------:R-:W-:Y:S01]  /*8b80*/  F2FP.TF32.F32.PACK_B R9, R9 ;  /* 0x00000009ff09723e */ /* 0x000fe200024050ff */
[----:B-1----:R-:W-:Y:S01]  /*8b90*/  FMUL R13, R72, R153 ;  /* 0x00000099480d7220 */ /* 0x002fe20000400000 */
[----:B------:R-:W-:-:S03]  /*8ba0*/  F2FP.TF32.F32.PACK_B R71, R71 ;  /* 0x00000047ff47723e */ /* 0x000fc600024050ff */
[----:B------:R0:W-:Y:S01]  /*8bb0*/  @P1 STG.E desc[UR36][R6.64+0x140], R9 ;  /* 0x0001400906001986 */ /* 0x0001e2000c101924 */
[C---:B------:R-:W-:Y:S02]  /*8bc0*/  ISETP.GT.AND P1, PT, R0.reuse, 0x60, PT ;  /* 0x000000600000780c */ /* 0x040fe40003f24270 */
[----:B------:R-:W-:Y:S01]  /*8bd0*/  F2FP.TF32.F32.PACK_B R13, R13 ;  /* 0x0000000dff0d723e */ /* 0x000fe200024050ff */
[----:B------:R-:W-:Y:S01]  /*8be0*/  @P4 STG.E desc[UR36][R6.64+0x144], R67 ;  /* 0x0001444306004986 */ /* 0x000fe2000c101924 */
[C---:B------:R-:W-:Y:S02]  /*8bf0*/  ISETP.GT.AND P4, PT, R3.reuse, 0x8, P2 ;  /* 0x000000080300780c */ /* 0x040fe40001784270 */
[----:B------:R-:W-:Y:S01]  /*8c00*/  ISETP.GT.AND P2, PT, R0, 0x61, PT ;  /* 0x000000610000780c */ /* 0x000fe20003f44270 */
[----:B------:R1:W-:Y:S01]  /*8c10*/  @P5 STG.E desc[UR36][R4.64+0x160], R11 ;  /* 0x0001600b04005986 */ /* 0x0003e2000c101924 */
[C---:B------:R-:W-:Y:S02]  /*8c20*/  ISETP.GT.AND P5, PT, R3.reuse, RZ, P1 ;  /* 0x000000ff0300720c */ /* 0x040fe40000fa4270 */
[----:B------:R-:W-:Y:S01]  /*8c30*/  F2FP.TF32.F32.PACK_B R73, R73 ;  /* 0x00000049ff49723e */ /* 0x000fe200024050ff */
[----:B0-----:R-:W-:Y:S01]  /*8c40*/  FMUL R9, R70, R153 ;  /* 0x0000009946097220 */ /* 0x001fe20000400000 */
[----:B------:R-:W-:Y:S01]  /*8c50*/  @P3 STG.E desc[UR36][R4.64+0x164], R69 ;  /* 0x0001644504003986 */ /* 0x000fe2000c101924 */
[----:B------:R-:W-:-:S02]  /*8c60*/  ISETP.GT.AND P3, PT, R3, RZ, P2 ;  /* 0x000000ff0300720c */ /* 0x000fc40001764270 */
[----:B------:R-:W-:Y:S02]  /*8c70*/  ISETP.GT.AND P1, PT, R3, 0x8, P1 ;  /* 0x000000080300780c */ /* 0x000fe40000f24270 */
        /* <DEDUP_REMOVED lines=252> */
[----:B------:R-:W-:Y:S01]  /*9c40*/  @P3 STG.E desc[UR36][R4.64+0x364], R133 ;  /* 0x0003648504003986 */ /* 0x000fe2000c101924 */
[----:B0-----:R-:W-:Y:S01]  /*9c50*/  FMUL R9, R134, R153 ;  /* 0x0000009986097220 */ /* 0x001fe20000400000 */
[----:B------:R-:W-:-:S02]  /*9c60*/  ISETP.GT.AND P3, PT, R3, RZ, P2 ;  /* 0x000000ff0300720c */ /* 0x000fc40001764270 */
[----:B------:R-:W-:Y:S02]  /*9c70*/  ISETP.GT.AND P1, PT, R3, 0x8, P1 ;  /* 0x000000080300780c */ /* 0x000fe40000f24270 */
[----:B------:R-:W-:Y:S01]  /*9c80*/  F2FP.TF32.F32.PACK_B R9, R9 ;  /* 0x00000009ff09723e */ /* 0x000fe200024050ff */
[----:B-1----:R-:W-:Y:S01]  /*9c90*/  FMUL R11, R140, R153 ;  /* 0x000000998c0b7220 */ /* 0x002fe20000400000 */
[----:B------:R-:W-:-:S03]  /*9ca0*/  F2FP.TF32.F32.PACK_B R139, R139 ;  /* 0x0000008bff8b723e */ /* 0x000fc600024050ff */
[----:B------:R0:W-:Y:S01]  /*9cb0*/  @P0 STG.E desc[UR36][R6.64+0x360], R9 ;  /* 0x0003600906000986 */ /* 0x0001e2000c101924 */
[----:B------:R-:W-:Y:S02]  /*9cc0*/  F2FP.TF32.F32.PACK_B R141, R141 ;  /* 0x0000008dff8d723e */ /* 0x000fe400024050ff */
[----:B------:R-:W-:Y:S01]  /*9cd0*/  F2FP.TF32.F32.PACK_B R11, R11 ;  /* 0x0000000bff0b723e */ /* 0x000fe200024050ff */
[----:B------:R-:W-:Y:S01]  /*9ce0*/  @P4 STG.E desc[UR36][R6.64+0x364], R135 ;  /* 0x0003648706004986 */ /* 0x000fe2000c101924 */
[C---:B------:R-:W-:Y:S02]  /*9cf0*/  ISETP.GT.AND P4, PT, R0.reuse, 0xe8, PT ;  /* 0x000000e80000780c */ /* 0x040fe40003f84270 */
[----:B------:R-:W-:Y:S01]  /*9d00*/  F2FP.TF32.F32.PACK_B R143, R143 ;  /* 0x0000008fff8f723e */ /* 0x000fe200024050ff */
[----:B------:R1:W-:Y:S01]  /*9d10*/  @P5 STG.E desc[UR36][R4.64+0x380], R13 ;  /* 0x0003800d04005986 */ /* 0x0003e2000c101924 */
[----:B------:R-:W-:Y:S02]  /*9d20*/  ISETP.GT.AND P5, PT, R0, 0xe9, PT ;  /* 0x000000e90000780c */ /* 0x000fe40003fa4270 */
[----:B------:R-:W-:Y:S01]  /*9d30*/  F2FP.TF32.F32.PACK_B R145, R145 ;  /* 0x00000091ff91723e */ /* 0x000fe200024050ff */
[----:B------:R-:W-:Y:S01]  /*9d40*/  @P3 STG.E desc[UR36][R4.64+0x384], R137 ;  /* 0x0003848904003986 */ /* 0x000fe2000c101924 */
[C---:B------:R-:W-:Y:S01]  /*9d50*/  ISETP.GT.AND P3, PT, R3.reuse, 0x8, P2 ;  /* 0x000000080300780c */ /* 0x040fe20001764270 */
[----:B0-----:R-:W-:Y:S01]  /*9d60*/  FMUL R9, R138, R153 ;  /* 0x000000998a097220 */ /* 0x001fe20000400000 */
[----:B------:R-:W-:-:S02]  /*9d70*/  ISETP.GT.AND P2, PT, R3, RZ, P4 ;  /* 0x000000ff0300720c */ /* 0x000fc40002744270 */
[C---:B------:R-:W-:Y:S02]  /*9d80*/  ISETP.GT.AND P0, PT, R3.reuse, RZ, P5 ;  /* 0x000000ff0300720c */ /* 0x040fe40002f04270 */
[C---:B------:R-:W-:Y:S01]  /*9d90*/  ISETP.GT.AND P4, PT, R3.reuse, 0x8, P4 ;  /* 0x000000080300780c */ /* 0x040fe20002784270 */
[----:B-1----:R-:W-:Y:S01]  /*9da0*/  FMUL R13, R142, R153 ;  /* 0x000000998e0d7220 */ /* 0x002fe20000400000 */
[----:B------:R-:W-:Y:S02]  /*9db0*/  ISETP.GT.AND P5, PT, R3, 0x8, P5 ;  /* 0x000000080300780c */ /* 0x000fe40002fa4270 */
[----:B------:R-:W-:Y:S02]  /*9dc0*/  F2FP.TF32.F32.PACK_B R9, R9 ;  /* 0x00000009ff09723e */ /* 0x000fe400024050ff */
[----:B------:R-:W-:Y:S02]  /*9dd0*/  F2FP.TF32.F32.PACK_B R13, R13 ;  /* 0x0000000dff0d723e */ /* 0x000fe400024050ff */
[----:B------:R-:W-:Y:S01]  /*9de0*/  F2FP.TF32.F32.PACK_B R147, R147 ;  /* 0x00000093ff93723e */ /* 0x000fe200024050ff */
[----:B------:R0:W-:Y:S01]  /*9df0*/  @P1 STG.E desc[UR36][R6.64+0x380], R9 ;  /* 0x0003800906001986 */ /* 0x0001e2000c101924 */
[----:B------:R-:W-:-:S02]  /*9e00*/  ISETP.GT.AND P1, PT, R0, 0xf8, PT ;  /* 0x000000f80000780c */ /* 0x000fc40003f24270 */
        /* <DEDUP_REMOVED lines=8> */
[----:B0-----:R-:W-:Y:S01]  /*9e90*/  FMUL R9, R144, R153 ;  /* 0x0000009990097220 */ /* 0x001fe20000400000 */
[----:B------:R-:W-:-:S02]  /*9ea0*/  ISETP.GT.AND P0, PT, R0, 0xf9, PT ;  /* 0x000000f90000780c */ /* 0x000fc40003f04270 */
[----:B------:R0:W-:Y:S01]  /*9eb0*/  @P4 STG.E desc[UR36][R6.64+0x3a0], R13 ;  /* 0x0003a00d06004986 */ /* 0x0001e2000c101924 */
[C---:B------:R-:W-:Y:S02]  /*9ec0*/  ISETP.GT.AND P4, PT, R3.reuse, RZ, P2 ;  /* 0x000000ff0300720c */ /* 0x040fe40001784270 */
[----:B------:R-:W-:Y:S01]  /*9ed0*/  F2FP.TF32.F32.PACK_B R9, R9 ;  /* 0x00000009ff09723e */ /* 0x000fe200024050ff */
[----:B------:R-:W-:Y:S01]  /*9ee0*/  @P5 STG.E desc[UR36][R6.64+0x3a4], R143 ;  /* 0x0003a48f06005986 */ /* 0x000fe2000c101924 */
[C---:B------:R-:W-:Y:S01]  /*9ef0*/  ISETP.GT.AND P5, PT, R3.reuse, RZ, P3 ;  /* 0x000000ff0300720c */ /* 0x040fe20001fa4270 */
[----:B-1----:R-:W-:Y:S01]  /*9f00*/  FMUL R11, R146, R153 ;  /* 0x00000099920b7220 */ /* 0x002fe20000400000 */
[C---:B------:R-:W-:Y:S02]  /*9f10*/  ISETP.GT.AND P3, PT, R3.reuse, 0x8, P3 ;  /* 0x000000080300780c */ /* 0x040fe40001f64270 */
[----:B------:R-:W-:Y:S02]  /*9f20*/  ISETP.GT.AND P2, PT, R3, 0x8, P2 ;  /* 0x000000080300780c */ /* 0x000fe40001744270 */
[----:B------:R-:W-:Y:S01]  /*9f30*/  F2FP.TF32.F32.PACK_B R11, R11 ;  /* 0x0000000bff0b723e */ /* 0x000fe200024050ff */
[----:B0-----:R-:W-:-:S05]  /*9f40*/  FMUL R13, R150, R153 ;  /* 0x00000099960d7220 */ /* 0x001fca0000400000 */
[----:B------:R-:W-:Y:S01]  /*9f50*/  F2FP.TF32.F32.PACK_B R13, R13 ;  /* 0x0000000dff0d723e */ /* 0x000fe200024050ff */
[----:B------:R-:W-:Y:S01]  /*9f60*/  @P5 STG.E desc[UR36][R4.64+0x3c0], R9 ;  /* 0x0003c00904005986 */ /* 0x000fe2000c101924 */
[C---:B------:R-:W-:Y:S01]  /*9f70*/  ISETP.GT.AND P5, PT, R3.reuse, RZ, P1 ;  /* 0x000000ff0300720c */ /* 0x040fe20000fa4270 */
[----:B------:R-:W-:Y:S01]  /*9f80*/  @P3 IMAD.MOV.U32 R2, RZ, RZ, R6 ;  /* 0x000000ffff023224 */ /* 0x000fe200078e0006 */
[C---:B------:R-:W-:Y:S01]  /*9f90*/  ISETP.GT.AND P1, PT, R3.reuse, 0x8, P1 ;  /* 0x000000080300780c */ /* 0x040fe20000f24270 */
[----:B------:R-:W-:Y:S01]  /*9fa0*/  @P4 STG.E desc[UR36][R4.64+0x3c4], R145 ;  /* 0x0003c49104004986 */ /* 0x000fe2000c101924 */
[C---:B------:R-:W-:Y:S02]  /*9fb0*/  ISETP.GT.AND P4, PT, R3.reuse, RZ, P0 ;  /* 0x000000ff0300720c */ /* 0x040fe40000784270 */
[----:B------:R-:W-:Y:S01]  /*9fc0*/  ISETP.GT.AND P0, PT, R3, 0x8, P0 ;  /* 0x000000080300780c */ /* 0x000fe20000704270 */
[----:B------:R-:W-:-:S05]  /*9fd0*/  @P3 IMAD.MOV.U32 R3, RZ, RZ, R7 ;  /* 0x000000ffff033224 */ /* 0x000fca00078e0007 */
[----:B------:R0:W-:Y:S02]  /*9fe0*/  @P3 STG.E desc[UR36][R2.64+0x3c0], R11 ;  /* 0x0003c00b02003986 */ /* 0x0001e4000c101924 */
[----:B0-----:R-:W-:Y:S02]  /*9ff0*/  @P2 IMAD.MOV.U32 R2, RZ, RZ, R6 ;  /* 0x000000ffff022224 */ /* 0x001fe400078e0006 */
[----:B------:R-:W-:-:S05]  /*a000*/  @P2 IMAD.MOV.U32 R3, RZ, RZ, R7 ;  /* 0x000000ffff032224 */ /* 0x000fca00078e0007 */
[----:B------:R0:W-:Y:S02]  /*a010*/  @P2 STG.E desc[UR36][R2.64+0x3c4], R147 ;  /* 0x0003c49302002986 */ /* 0x0001e4000c101924 */
[----:B0-----:R-:W-:Y:S02]  /*a020*/  @P5 IMAD.MOV.U32 R2, RZ, RZ, R4 ;  /* 0x000000ffff025224 */ /* 0x001fe400078e0004 */
[----:B------:R-:W-:-:S05]  /*a030*/  @P5 IMAD.MOV.U32 R3, RZ, RZ, R5 ;  /* 0x000000ffff035224 */ /* 0x000fca00078e0005 */
[----:B------:R0:W-:Y:S04]  /*a040*/  @P5 STG.E desc[UR36][R2.64+0x3e0], R15 ;  /* 0x0003e00f02005986 */ /* 0x0001e8000c101924 */
[----:B------:R1:W-:Y:S01]  /*a050*/  @P4 STG.E desc[UR36][R4.64+0x3e4], R149 ;  /* 0x0003e49504004986 */ /* 0x0003e2000c101924 */
[----:B0-----:R-:W-:Y:S02]  /*a060*/  @P1 IMAD.MOV.U32 R2, RZ, RZ, R6 ;  /* 0x000000ffff021224 */ /* 0x001fe400078e0006 */
[----:B------:R-:W-:-:S05]  /*a070*/  @P1 IMAD.MOV.U32 R3, RZ, RZ, R7 ;  /* 0x000000ffff031224 */ /* 0x000fca00078e0007 */
[----:B------:R1:W-:Y:S04]  /*a080*/  @P1 STG.E desc[UR36][R2.64+0x3e0], R13 ;  /* 0x0003e00d02001986 */ /* 0x0003e8000c101924 */
[----:B------:R1:W-:Y:S02]  /*a090*/  @P0 STG.E desc[UR36][R6.64+0x3e4], R151 ;  /* 0x0003e49706000986 */ /* 0x0003e4000c101924 */
.L_x_286:
[----:B------:R-:W-:Y:S05]  /*a0a0*/  BSYNC B0 ;  /* 0x0000000000007941 */ /* 0x000fea0003800000 */
.L_x_32:
[----:B-1----:R-:W2:Y:S01]  /*a0b0*/  LDL.64 R2, [R1] ;  /* 0x0000000001027983 */ /* 0x002ea20000100a00 */
[----:B------:R-:W-:Y:S01]  /*a0c0*/  ULDC.64 UR4, c[0x0][0x650] ;  /* 0x0001940000047ab9 */ /* 0x000fe20000000a00 */
[----:B------:R1:W-:Y:S01]  /*a0d0*/  SYNCS.ARRIVE.TRANS64.A1T0 RZ, [R160+UR45], RZ ;  /* 0x000000ffa0ff79a7 */ /* 0x0003e2000810002d */
[----:B------:R-:W-:Y:S01]  /*a0e0*/  PRMT R0, RZ, 0x7610, R0 ;  /* 0x00007610ff007816 */ /* 0x000fe20000000000 */
[----:B-----5:R-:W-:Y:S02]  /*a0f0*/  IMAD.MOV.U32 R19, RZ, RZ, -0x1 ;  /* 0xffffffffff137424 */ /* 0x020fe400078e00ff */
[----:B------:R-:W-:Y:S01]  /*a100*/  IMAD.MOV.U32 R22, RZ, RZ, -0x1 ;  /* 0xffffffffff167424 */ /* 0x000fe200078e00ff */
[----:B--2---:R-:W-:-:S04]  /*a110*/  LEA R18, P0, R2, R18, 0x1 ;  /* 0x0000001202127211 */ /* 0x004fc800078008ff */
[----:B------:R-:W-:Y:S01]  /*a120*/  LEA.HI.X R17, R2, R17, R23, 0x1, P0 ;  /* 0x0000001102117211 */ /* 0x000fe200000f0c17 */
[----:B------:R-:W-:Y:S01]  /*a130*/  IMAD.MOV.U32 R2, RZ, RZ, -0x1 ;  /* 0xffffffffff027424 */ /* 0x000fe200078e00ff */
[----:B------:R-:W-:-:S04]  /*a140*/  ISETP.GE.U32.AND P0, PT, R18, UR4, PT ;  /* 0x0000000412007c0c */ /* 0x000fc8000bf06070 */
[----:B------:R-:W-:-:S13]  /*a150*/  ISETP.GE.U32.AND.EX P0, PT, R17, UR5, PT, P0 ;  /* 0x0000000511007c0c */ /* 0x000fda000bf06100 */
[----:B-1----:R-:W-:Y:S05]  /*a160*/  @P0 BRA `(.L_x_287) ;  /* 0x0000000400700947 */ /* 0x002fea0003800000 */
[----:B----4-:R-:W1:Y:S01]  /*a170*/  S2R R10, SR_CTAID.X ;  /* 0x00000000000a7919 */ /* 0x010e620000002500 */
[----:B---3--:R-:W2:Y:S01]  /*a180*/  LDC.64 R8, c[0x0][0x628] ;  /* 0x00018a00ff087b82 */ /* 0x008ea20000000a00 */
[----:B------:R-:W-:Y:S01]  /*a190*/  ULDC UR4, c[0x0][0x150] ;  /* 0x0000540000047ab9 */ /* 0x000fe20000000800 */
[----:B------:R-:W-:Y:S01]  /*a1a0*/  IMAD.MOV.U32 R6, RZ, RZ, R18 ;  /* 0x000000ffff067224 */ /* 0x000fe200078e0012 */
[----:B------:R-:W3:Y:S01]  /*a1b0*/  S2R R20, SR_CTAID.Y ;  /* 0x0000000000147919 */ /* 0x000ee20000002600 */
[----:B0-----:R-:W-:-:S04]  /*a1c0*/  IMAD.MOV.U32 R7, RZ, RZ, R17 ;  /* 0x000000ffff077224 */ /* 0x001fc800078e0011 */
[----:B------:R-:W0:Y:S08]  /*a1d0*/  LDC R15, c[0x0][0x144] ;  /* 0x00005100ff0f7b82 */ /* 0x000e300000000800 */
[----:B------:R-:W4:Y:S08]  /*a1e0*/  LDC R0, c[0x0][0x630] ;  /* 0x00018c00ff007b82 */ /* 0x000f300000000800 */
[----:B------:R-:W0:Y:S01]  /*a1f0*/  LDC.64 R12, c[0x0][0x620] ;  /* 0x00018800ff0c7b82 */ /* 0x000e220000000a00 */
[----:B--2---:R-:W-:-:S04]  /*a200*/  ISETP.NE.U32.AND P0, PT, R8, RZ, PT ;  /* 0x000000ff0800720c */ /* 0x004fc80003f05070 */
[----:B------:R-:W-:Y:S02]  /*a210*/  ISETP.NE.AND.EX P0, PT, R9, RZ, PT, P0 ;  /* 0x000000ff0900720c */ /* 0x000fe40003f05300 */
[----:B-1----:R-:W-:-:S05]  /*a220*/  I2FP.F32.U32 R2, R10 ;  /* 0x0000000a00027245 */ /* 0x002fca0000201000 */
[----:B------:R-:W-:-:S04]  /*a230*/  FMUL R2, R2, UR4 ;  /* 0x0000000402027c20 */ /* 0x000fc80008400000 */
[----:B------:R1:W2:Y:S02]  /*a240*/  F2I.U32.TRUNC.NTZ R14, R2 ;  /* 0x00000002000e7305 */ /* 0x0002a4000020f000 */
[----:B---34-:R-:W-:Y:S05]  /*a250*/  @!P0 BRA `(.L_x_288) ;  /* 0x0000000000288947 */ /* 0x018fea0003800000 */
[----:B------:R-:W3:Y:S02]  /*a260*/  LDC R3, c[0x0][0x634] ;  /* 0x00018d00ff037b82 */ /* 0x000ee40000000800 */
[----:B---3--:R-:W-:-:S05]  /*a270*/  IADD3 R7, P0, R18, R3, RZ ;  /* 0x0000000312077210 */ /* 0x008fca0007f1e0ff */
[----:B------:R-:W-:-:S04]  /*a280*/  IMAD.X R11, RZ, RZ, R17, P0 ;  /* 0x000000ffff0b7224 */ /* 0x000fc800000e0611 */
[----:B-1----:R-:W-:-:S04]  /*a290*/  IMAD.WIDE.U32 R2, R11, R8, RZ ;  /* 0x000000080b027225 */ /* 0x002fc800078e00ff */
[----:B------:R-:W-:-:S04]  /*a2a0*/  IMAD.WIDE.U32 R4, P0, R7, R9, R2 ;  /* 0x0000000907047225 */ /* 0x000fc80007800002 */
[----:B------:R-:W-:-:S04]  /*a2b0*/  IMAD.WIDE.U32 R2, R7, R8, RZ ;  /* 0x0000000807027225 */ /* 0x000fc800078e00ff */
[----:B------:R-:W-:Y:S01]  /*a2c0*/  IMAD.X R7, RZ, RZ, RZ, P0 ;  /* 0x000000ffff077224 */ /* 0x000fe200000e06ff */
[----:B------:R-:W-:Y:S01]  /*a2d0*/  IADD3 RZ, P0, R3, R4, RZ ;  /* 0x0000000403ff7210 */ /* 0x000fe20007f1e0ff */
[----:B------:R-:W-:-:S04]  /*a2e0*/  IMAD.MOV.U32 R6, RZ, RZ, R5 ;  /* 0x000000ffff067224 */ /* 0x000fc800078e0005 */
[----:B------:R-:W-:-:S08]  /*a2f0*/  IMAD.WIDE.U32.X R6, R11, R9, R6, P0 ;  /* 0x000000090b067225 */ /* 0x000fd000000e0406 */
.L_x_288:
[----:B------:R-:W3:Y:S01]  /*a300*/  LDC.64 R26, c[0x0][0x640] ;  /* 0x00019000ff1a7b82 */ /* 0x000ee20000000a00 */
[-C--:B------:R-:W-:Y:S01]  /*a310*/  SHF.R.U64 R11, R6, R0.reuse, R7 ;  /* 0x00000000060b7219 */ /* 0x080fe20000001207 */
[----:B------:R-:W-:Y:S01]  /*a320*/  IMAD.MOV.U32 R19, RZ, RZ, R17 ;  /* 0x000000ffff137224 */ /* 0x000fe200078e0011 */
[----:B------:R-:W-:Y:S01]  /*a330*/  SHF.R.U32.HI R0, RZ, R0, R7 ;  /* 0x00000000ff007219 */ /* 0x000fe20000011607 */
[----:B--2---:R-:W-:Y:S01]  /*a340*/  IMAD.MOV R14, RZ, RZ, -R14 ;  /* 0x000000ffff0e7224 */ /* 0x004fe200078e0a0e */
[----:B------:R-:W-:Y:S01]  /*a350*/  IADD3 R5, P0, RZ, -R11, RZ ;  /* 0x8000000bff057210 */ /* 0x000fe20007f1e0ff */
[----:B------:R-:W-:Y:S01]  /*a360*/  ULDC UR4, c[0x0][0x154] ;  /* 0x0000550000047ab9 */ /* 0x000fe20000000800 */
[----:B------:R-:W-:Y:S01]  /*a370*/  IMAD.MOV.U32 R7, RZ, RZ, 0x1 ;  /* 0x00000001ff077424 */ /* 0x000fe200078e00ff */
[----:B------:R-:W2:Y:S01]  /*a380*/  LDC R4, c[0x0][0x618] ;  /* 0x00018600ff047b82 */ /* 0x000ea20000000800 */
[----:B0-----:R-:W-:Y:S02]  /*a390*/  IMAD R22, R15, R14, R10 ;  /* 0x0000000e0f167224 */ /* 0x001fe400078e020a */
[----:B------:R-:W-:-:S04]  /*a3a0*/  IMAD.X R3, RZ, RZ, ~R0, P0 ;  /* 0x000000ffff037224 */ /* 0x000fc800000e0e00 */
[-C--:B------:R-:W-:Y:S01]  /*a3b0*/  IMAD R0, R3, R12.reuse, RZ ;  /* 0x0000000c03007224 */ /* 0x080fe200078e02ff */
[----:B------:R-:W0:Y:S01]  /*a3c0*/  LDC R6, c[0x0][0x608] ;  /* 0x00018200ff067b82 */ /* 0x000e220000000800 */
[----:B-1----:R-:W-:-:S04]  /*a3d0*/  IMAD.WIDE.U32 R2, R5, R12, R18 ;  /* 0x0000000c05027225 */ /* 0x002fc800078e0012 */
[----:B------:R-:W-:Y:S01]  /*a3e0*/  IMAD R5, R5, R13, R0 ;  /* 0x0000000d05057224 */ /* 0x000fe200078e0200 */
[----:B------:R-:W-:Y:S02]  /*a3f0*/  I2FP.F32.U32 R0, R20 ;  /* 0x0000001400007245 */ /* 0x000fe40000201000 */
[----:B------:R-:W1:Y:S01]  /*a400*/  LDC R24, c[0x0][0x658] ;  /* 0x00019600ff187b82 */ /* 0x000e620000000800 */
[----:B------:R-:W-:Y:S01]  /*a410*/  IMAD.IADD R3, R3, 0x1, R5 ;  /* 0x0000000103037824 */ /* 0x000fe200078e0205 */
[----:B---3--:R-:W-:Y:S01]  /*a420*/  ISETP.NE.U32.AND P0, PT, R26, RZ, PT ;  /* 0x000000ff1a00720c */ /* 0x008fe20003f05070 */
[----:B------:R-:W-:Y:S01]  /*a430*/  FMUL R0, R0, UR4 ;  /* 0x0000000400007c20 */ /* 0x000fe20008400000 */
[----:B------:R-:W-:Y:S02]  /*a440*/  IMAD.MOV.U32 R5, RZ, RZ, -0x1 ;  /* 0xffffffffff057424 */ /* 0x000fe400078e00ff */
[----:B------:R-:W-:Y:S01]  /*a450*/  ISETP.NE.AND.EX P0, PT, R27, RZ, PT, P0 ;  /* 0x000000ff1b00720c */ /* 0x000fe20003f05300 */
[----:B------:R3:W4:Y:S01]  /*a460*/  F2I.U32.TRUNC.NTZ R12, R0 ;  /* 0x00000000000c7305 */ /* 0x000722000020f000 */
[----:B------:R-:W3:Y:S01]  /*a470*/  LDC R15, c[0x0][0x148] ;  /* 0x00005200ff0f7b82 */ /* 0x000ee20000000800 */
[----:B--2---:R-:W-:-:S02]  /*a480*/  SHF.R.U64 R10, R2, R4, R3 ;  /* 0x00000004020a7219 */ /* 0x004fc40000001203 */
[----:B------:R-:W-:-:S05]  /*a490*/  SHF.R.U32.HI R3, RZ, R4, R3 ;  /* 0x00000004ff037219 */ /* 0x000fca0000011603 */
[----:B------:R-:W2:Y:S01]  /*a4a0*/  LDC R14, c[0x0][0x600] ;  /* 0x00018000ff0e7b82 */ /* 0x000ea20000000800 */
[-CC-:B0-----:R-:W-:Y:S02]  /*a4b0*/  SHF.R.U64 R8, R10, R6.reuse, R3.reuse ;  /* 0x000000060a087219 */ /* 0x181fe40000001203 */
[----:B------:R-:W-:-:S05]  /*a4c0*/  SHF.R.U32.HI R3, RZ, R6, R3 ;  /* 0x00000006ff037219 */ /* 0x000fca0000011603 */
[----:B------:R-:W0:Y:S01]  /*a4d0*/  LDC R21, c[0x0][0x648] ;  /* 0x00019200ff157b82 */ /* 0x000e220000000800 */
[-CC-:B-1----:R-:W-:Y:S02]  /*a4e0*/  SHF.R.U64 R13, R8, R24.reuse, R3.reuse ;  /* 0x00000018080d7219 */ /* 0x182fe40000001203 */
[-C--:B------:R-:W-:Y:S02]  /*a4f0*/  SHF.L.U32 R5, R5, R24.reuse, RZ ;  /* 0x0000001805057219 */ /* 0x080fe400000006ff */
[-C--:B------:R-:W-:Y:S01]  /*a500*/  SHF.R.U32.HI R3, RZ, R24.reuse, R3 ;  /* 0x00000018ff037219 */ /* 0x080fe20000011603 */
[----:B------:R-:W-:Y:S01]  /*a510*/  IMAD.MOV.U32 R2, RZ, RZ, R13 ;  /* 0x000000ffff027224 */ /* 0x000fe200078e000d */
[----:B------:R-:W-:Y:S01]  /*a520*/  SHF.L.U32 R24, R7, R24, RZ ;  /* 0x0000001807187219 */ /* 0x000fe200000006ff */
[----:B------:R-:W1:Y:S01]  /*a530*/  LDC R25, c[0x0][0x638] ;  /* 0x00018e00ff197b82 */ /* 0x000e620000000800 */
[----:B------:R-:W-:-:S07]  /*a540*/  LOP3.LUT R19, RZ, R5, RZ, 0x33, !PT ;  /* 0x00000005ff137212 */ /* 0x000fce00078e33ff */
[----:B------:R-:W0:Y:S01]  /*a550*/  LDC R28, c[0x0][0x610] ;  /* 0x00018400ff1c7b82 */ /* 0x000e220000000800 */
[----:B----4-:R-:W-:Y:S05]  /*a560*/  @!P0 BRA `(.L_x_289) ;  /* 0x0000000000288947 */ /* 0x010fea0003800000 */
[----:B---3--:R-:W3:Y:S02]  /*a570*/  LDC R0, c[0x0][0x64c] ;  /* 0x00019300ff007b82 */ /* 0x008ee40000000800 */
[----:B---3--:R-:W-:-:S05]  /*a580*/  IADD3 R7, P0, R13, R0, RZ ;  /* 0x000000000d077210 */ /* 0x008fca0007f1e0ff */
        /* <DEDUP_REMOVED lines=8> */
.L_x_289:
[----:B------:R-:W4:Y:S01]  /*a610*/  LDC R4, c[0x0][0x65c] ;  /* 0x00019700ff047b82 */ /* 0x000f220000000800 */
[----:B0--3--:R-:W-:Y:S01]  /*a620*/  SHF.R.U64 R0, R2, R21, R3 ;  /* 0x0000001502007219 */ /* 0x009fe20000001203 */
[----:B--2---:R-:W-:Y:S01]  /*a630*/  VIADD R3, R14, 0xffffffff ;  /* 0xffffffff0e037836 */ /* 0x004fe20000000000 */
[----:B------:R-:W-:Y:S01]  /*a640*/  LOP3.LUT R19, R8, R19, RZ, 0xc0, !PT ;  /* 0x0000001308137212 */ /* 0x000fe200078ec0ff */
[----:B------:R-:W-:Y:S02]  /*a650*/  IMAD.MOV R12, RZ, RZ, -R12 ;  /* 0x000000ffff0c7224 */ /* 0x000fe400078e0a0c */
[----:B------:R-:W-:Y:S01]  /*a660*/  IMAD.MOV R2, RZ, RZ, -R0 ;  /* 0x000000ffff027224 */ /* 0x000fe200078e0a00 */
[----:B------:R-:W-:Y:S01]  /*a670*/  LOP3.LUT R3, R10, R3, RZ, 0xc0, !PT ;  /* 0x000000030a037212 */ /* 0x000fe200078ec0ff */
[----:B------:R-:W-:Y:S02]  /*a680*/  IMAD R19, R24, R0, R19 ;  /* 0x0000000018137224 */ /* 0x000fe400078e0213 */
[----:B-1----:R-:W-:-:S04]  /*a690*/  IMAD R0, R2, R25, R13 ;  /* 0x0000001902007224 */ /* 0x002fc800078e020d */
[----:B------:R-:W-:Y:S01]  /*a6a0*/  IMAD R2, R0, R14, R3 ;  /* 0x0000000e00027224 */ /* 0x000fe200078e0203 */
[----:B----4-:R-:W-:Y:S01]  /*a6b0*/  ISETP.NE.AND P0, PT, R4, 0x1, PT ;  /* 0x000000010400780c */ /* 0x010fe20003f05270 */
[----:B------:R-:W-:-:S05]  /*a6c0*/  IMAD.MOV.U32 R4, RZ, RZ, 0x1 ;  /* 0x00000001ff047424 */ /* 0x000fca00078e00ff */
[----:B------:R-:W-:-:S07]  /*a6d0*/  PRMT R0, R4, 0x7610, R0 ;  /* 0x0000761004007816 */ /* 0x000fce0000000000 */
[----:B------:R-:W-:-:S04]  /*a6e0*/  @P0 IMAD R22, R15, R12, R20 ;  /* 0x0000000c0f160224 */ /* 0x000fc800078e0214 */
[----:B------:R-:W-:-:S05]  /*a6f0*/  IMAD R19, R19, R28, R22 ;  /* 0x0000001c13137224 */ /* 0x000fca00078e0216 */
[----:B------:R-:W-:Y:S02]  /*a700*/  SEL R22, R2, R19, !P0 ;  /* 0x0000001302167207 */ /* 0x000fe40004000000 */
[----:B------:R-:W-:Y:S01]  /*a710*/  SEL R19, R19, R2, !P0 ;  /* 0x0000000213137207 */ /* 0x000fe20004000000 */
[----:B------:R-:W-:-:S07]  /*a720*/  IMAD.MOV.U32 R2, RZ, RZ, R11 ;  /* 0x000000ffff027224 */ /* 0x000fce00078e000b */
.L_x_287:
[----:B------:R-:W-:Y:S02]  /*a730*/  LOP3.LUT P0, RZ, R0, 0xff, RZ, 0xc0, !PT ;  /* 0x000000ff00ff7812 */ /* 0x000fe4000780c0ff */
[----:B------:R-:W-:-:S11]  /*a740*/  LOP3.LUT R173, R173, 0x1, RZ, 0x3c, !PT ;  /* 0x00000001adad7812 */ /* 0x000fd600078e3cff */
[----:B------:R-:W-:Y:S05]  /*a750*/  @P0 BRA `(.L_x_290) ;  /* 0xffffff6c003c0947 */ /* 0x000fea000383ffff */
[----:B------:R-:W-:Y:S05]  /*a760*/  EXIT ;  /* 0x000000000000794d */ /* 0x000fea0003800000 */
.L_x_13:
[----:B------:R-:W-:-:S08]  /*a770*/  ISETP.NE.AND P0, PT, R0, RZ, PT ;  /* 0x000000ff0000720c */ /* 0x000fd00003f05270 */
[----:B0-----:R-:W0:-:S00]  /*a780*/  USETMAXREG.DEALLOC.CTAPOOL 0x28 ;  /* 0x00000028000079c8 */ /* 0x001e0000080e0500 */
[----:B------:R-:W-:Y:S05]  /*a790*/  @P0 EXIT ;  /* 0x000000000000094d */ /* 0x000fea0003800000 */
[----:B0-----:R-:W-:Y:S01]  /*a7a0*/  LOP3.LUT P0, RZ, R8, 0xff, RZ, 0xc0, !PT ;  /* 0x000000ff08ff7812 */ /* 0x001fe2000780c0ff */
[----:B------:R-:W-:Y:S02]  /*a7b0*/  IMAD.MOV.U32 R0, RZ, RZ, 0x1 ;  /* 0x00000001ff007424 */ /* 0x000fe400078e00ff */
[----:B------:R-:W-:-:S10]  /*a7c0*/  IMAD.MOV.U32 R7, RZ, RZ, RZ ;  /* 0x000000ffff077224 */ /* 0x000fd400078e00ff */
[----:B------:R-:W-:Y:S05]  /*a7d0*/  @!P0 BRA `(.L_x_291) ;  /* 0x0000000c004c8947 */ /* 0x000fea0003800000 */
[----:B------:R-:W-:Y:S01]  /*a7e0*/  LOP3.LUT P0, RZ, R4, 0x1f, RZ, 0xc0, !PT ;  /* 0x0000001f04ff7812 */ /* 0x000fe2000780c0ff */
[----:B------:R-:W-:Y:S01]  /*a7f0*/  ULDC UR5, c[0x0][0x658] ;  /* 0x0001960000057ab9 */ /* 0x000fe20000000800 */
[----:B------:R-:W-:Y:S01]  /*a800*/  UMOV UR6, 0xffffffff ;  /* 0xffffffff00067882 */ /* 0x000fe20000000000 */
[----:B------:R-:W-:Y:S01]  /*a810*/  BSSY B0, `(.L_x_291) ;  /* 0x00000cf000007945 */ /* 0x000fe20003800000 */
[----:B------:R-:W-:Y:S01]  /*a820*/  USHF.L.U32 UR6, UR6, UR5, URZ ;  /* 0x0000000506067299 */ /* 0x000fe2000800063f */
[C---:B------:R-:W-:Y:S01]  /*a830*/  ISETP.NE.AND P2, PT, R3.reuse, RZ, PT ;  /* 0x000000ff0300720c */ /* 0x040fe20003f45270 */
[----:B------:R-:W-:Y:S01]  /*a840*/  UMOV UR7, 0x1 ;  /* 0x0000000100077882 */ /* 0x000fe20000000000 */
[----:B------:R-:W-:Y:S01]  /*a850*/  ISETP.NE.OR P0, PT, R3, RZ, !P0 ;  /* 0x000000ff0300720c */ /* 0x000fe20004705670 */
[----:B------:R-:W-:Y:S01]  /*a860*/  IMAD.MOV.U32 R8, RZ, RZ, 0x1 ;  /* 0x00000001ff087424 */ /* 0x000fe200078e00ff */
[----:B------:R-:W-:Y:S01]  /*a870*/  LOP3.LUT R6, R16, 0x2, RZ, 0xfc, !PT ;  /* 0x0000000210067812 */ /* 0x000fe200078efcff */
[----:B------:R-:W-:Y:S01]  /*a880*/  IMAD.MOV.U32 R0, RZ, RZ, 0x1 ;  /* 0x00000001ff007424 */ /* 0x000fe200078e00ff */
[----:B------:R-:W-:Y:S01]  /*a890*/  ULDC UR4, c[0x0][0x600] ;  /* 0x0001800000047ab9 */ /* 0x000fe20000000800 */
[----:B------:R-:W-:Y:S01]  /*a8a0*/  IMAD.MOV.U32 R7, RZ, RZ, RZ ;  /* 0x000000ffff077224 */ /* 0x000fe200078e00ff */
[----:B------:R-:W-:-:S02]  /*a8b0*/  USHF.L.U32 UR13, UR7, UR5, URZ ;  /* 0x00000005070d7299 */ /* 0x000fc4000800063f */
[----:B------:R-:W-:Y:S02]  /*a8c0*/  UIADD3 UR21, UR40, 0x1, URZ ;  /* 0x0000000128157890 */ /* 0x000fe4000fffe03f */
[----:B------:R-:W-:Y:S02]  /*a8d0*/  UIADD3 UR4, UR4, -0x1, URZ ;  /* 0xffffffff04047890 */ /* 0x000fe4000fffe03f */
[----:B------:R-:W-:Y:S01]  /*a8e0*/  ULOP3.LUT UR5, URZ, UR6, URZ, 0x33, !UPT ;  /* 0x000000063f057292 */ /* 0x000fe2000f8e333f */
[----:B------:R-:W-:-:S11]  /*a8f0*/  ULDC.64 UR22, c[0x0][0x198] ;  /* 0x0000660000167ab9 */ /* 0x000fd60000000a00 */
.L_x_303:
[----:B------:R-:W-:-:S03]  /*a900*/  UMOV UR6, 0xffffffff ;  /* 0xffffffff00067882 */ /* 0x000fc60000000000 */
[----:B------:R-:W-:Y:S05]  /*a910*/  BRA.DIV UR6, `(.L_x_292) ;  /* 0x0000001206347947 */ /* 0x000fea000b800000 */
[----:B------:R-:W-:-:S13]  /*a920*/  ELECT P6, URZ, PT ;  /* 0x00000000003f782f */ /* 0x000fda00038c0000 */
.L_x_317:
[----:B------:R-:W0:Y:S01]  /*a930*/  LDC R3, c[0x0][0x28c] ;  /* 0x0000a300ff037b82 */ /* 0x000e220000000800 */
[----:B------:R-:W-:Y:S01]  /*a940*/  BSSY B1, `(.L_x_293) ;  /* 0x0000043000017945 */ /* 0x000fe20003800000 */
[----:B0-----:R-:W-:-:S13]  /*a950*/  ISETP.LT.OR P6, PT, R3, 0x1, !P6 ;  /* 0x000000010300780c */ /* 0x001fda00077c1670 */
[----:B------:R-:W-:Y:S05]  /*a960*/  @P6 BRA `(.L_x_294) ;  /* 0x0000000400006947 */ /* 0x000fea0003800000 */
[----:B------:R-:W-:Y:S02]  /*a970*/  IMAD.SHL.U32 R19, R19, 0x40, RZ ;  /* 0x0000004013137824 */ /* 0x000fe400078e00ff */
[----:B------:R-:W-:Y:S02]  /*a980*/  IMAD.SHL.U32 R22, R22, 0x100, RZ ;  /* 0x0000010016167824 */ /* 0x000fe400078e00ff */
[----:B------:R-:W-:Y:S02]  /*a990*/  IMAD.MOV.U32 R12, RZ, RZ, RZ ;  /* 0x000000ffff0c7224 */ /* 0x000fe400078e00ff */
[----:B------:R-:W-:Y:S02]  /*a9a0*/  IMAD.U32 R13, RZ, RZ, UR21 ;  /* 0x00000015ff0d7e24 */ /* 0x000fe4000f8e00ff */
[----:B------:R-:W-:Y:S02]  /*a9b0*/  IMAD.MOV.U32 R3, RZ, RZ, R0 ;  /* 0x000000ffff037224 */ /* 0x000fe400078e0000 */
[----:B------:R-:W-:-:S07]  /*a9c0*/  IMAD.MOV.U32 R4, RZ, RZ, R7 ;  /* 0x000000ffff047224 */ /* 0x000fce00078e0007 */
.L_x_298:
[----:B------:R-:W0:Y:S01]  /*a9d0*/  S2R R10, SR_CgaCtaId ;  /* 0x00000000000a7919 */ /* 0x000e220000008800 */
[----:B------:R-:W-:Y:S01]  /*a9e0*/  MOV R5, 0x400 ;  /* 0x0000040000057802 */ /* 0x000fe20000000f00 */
[----:B------:R-:W1:Y:S03]  /*a9f0*/  @!P2 LDC R9, c[0x0][0x500] ;  /* 0x00014000ff09ab82 */ /* 0x000e660000000800 */
[----:B0-----:R-:W-:Y:S02]  /*aa00*/  LEA R11, R10, R5, 0x18 ;  /* 0x000000050a0b7211 */ /* 0x001fe400078ec0ff */
[----:B------:R-:W-:-:S03]  /*aa10*/  SHF.L.U32 R5, R3, 0x1f, RZ ;  /* 0x0000001f03057819 */ /* 0x000fc600000006ff */
[----:B------:R-:W-:-:S04]  /*aa20*/  IMAD R10, R4, 0x8, R11 ;  /* 0x00000008040a7824 */ /* 0x000fc800078e020b */
[----:B------:R-:W0:Y:S02]  /*aa30*/  SYNCS.PHASECHK.TRANS64.TRYWAIT P1, [R10+URZ+0x28], R5 ;  /* 0x000028050a0075a7 */ /* 0x000e24000802017f */
[----:B01----:R-:W-:Y:S05]  /*aa40*/  @!P1 BRA `(.L_x_295) ;  /* 0x0000001000089947 */ /* 0x003fea0003800000 */
.L_x_318:
[----:B0-----:R-:W-:Y:S01]  /*aa50*/  PRMT R5, R6, 0x9910, RZ ;  /* 0x0000991006057816 */ /* 0x001fe200000000ff */
[----:B------:R0:W-:Y:S03]  /*aa60*/  @!P2 SYNCS.ARRIVE.TRANS64 RZ, [R10+URZ], R9 ;  /* 0x000000090affa9a7 */ /* 0x0001e6000800003f */
[----:B------:R-:W-:-:S13]  /*aa70*/  ISETP.NE.AND P1, PT, R5, 0x2, PT ;  /* 0x000000020500780c */ /* 0x000fda0003f25270 */
[----:B0-----:R-:W-:Y:S05]  /*aa80*/  @P1 BRA `(.L_x_296) ;  /* 0x0000000000041947 */ /* 0x001fea0003800000 */
[----:B------:R-:W-:Y:S01]  /*aa90*/  BPT.TRAP 0x1 ;  /* 0x000000040000795c */ /* 0x000fe20000300000 */
.L_x_296:
[----:B------:R-:W-:Y:S05]  /*aaa0*/  @P0 BRA `(.L_x_297) ;  /* 0x0000000000040947 */ /* 0x000fea0003800000 */
[----:B------:R-:W-:Y:S01]  /*aab0*/  BPT.TRAP 0x1 ;  /* 0x000000040000795c */ /* 0x000fe20000300000 */
.L_x_297:
[--C-:B------:R-:W-:Y:S01]  /*aac0*/  IMAD R5, R4, 0x4000, R11.reuse ;  /* 0x0000400004057824 */ /* 0x100fe200078e020b */
[----:B------:R-:W-:Y:S01]  /*aad0*/  R2UR UR34, R12 ;  /* 0x000000000c2272ca */ /* 0x000fe200000e0000 */
[----:B------:R-:W-:Y:S01]  /*aae0*/  IMAD R11, R4, 0x10000, R11 ;  /* 0x00010000040b7824 */ /* 0x000fe200078e020b */
[----:B------:R-:W-:Y:S01]  /*aaf0*/  R2UR UR33, R10 ;  /* 0x000000000a2172ca */ /* 0x000fe200000e0000 */
[----:B------:R-:W-:Y:S01]  /*ab00*/  VIADD R13, R13, 0xffffffff ;  /* 0xffffffff0d0d7836 */ /* 0x000fe20000000000 */
[----:B------:R-:W-:Y:S01]  /*ab10*/  R2UR UR24, R5 ;  /* 0x00000000051872ca */ /* 0x000fe200000e0000 */
[----:B------:R-:W-:Y:S01]  /*ab20*/  UIADD3 UR6, UP0, UR22, 0xf0, URZ ;  /* 0x000000f016067890 */ /* 0x000fe2000ff1e03f */
[----:B------:R-:W-:Y:S01]  /*ab30*/  R2UR UR8, R11 ;  /* 0x000000000b0872ca */ /* 0x000fe200000e0000 */
[----:B------:R-:W-:Y:S01]  /*ab40*/  UIADD3 UR30, UP1, UR22, 0x1f0, URZ ;  /* 0x000001f0161e7890 */ /* 0x000fe2000ff3e03f */
[----:B------:R-:W-:Y:S01]  /*ab50*/  R2UR UR36, R2 ;  /* 0x00000000022472ca */ /* 0x000fe200000e0000 */
[----:B------:R-:W-:Y:S01]  /*ab60*/  UIADD3.X UR7, URZ, UR23, URZ, UP0, !UPT ;  /* 0x000000173f077290 */ /* 0x000fe200087fe43f */
[----:B------:R-:W-:Y:S01]  /*ab70*/  R2UR UR35, R19 ;  /* 0x00000000132372ca */ /* 0x000fe200000e0000 */
[----:B------:R-:W-:Y:S01]  /*ab80*/  UIADD3.X UR31, URZ, UR23, URZ, UP1, !UPT ;  /* 0x000000173f1f7290 */ /* 0x000fe20008ffe43f */
[----:B------:R-:W-:Y:S01]  /*ab90*/  R2UR UR19, R22 ;  /* 0x00000000161372ca */ /* 0x000fe200000e0000 */
[----:B------:R-:W-:Y:S01]  /*aba0*/  UIADD3 UR26, UR34, 0x20, URZ ;  /* 0x00000020221a7890 */ /* 0x000fe2000fffe03f */
[----:B------:R-:W-:Y:S01]  /*abb0*/  ISETP.GT.AND P3, PT, R13, 0x1, PT ;  /* 0x000000010d00780c */ /* 0x000fe20003f64270 */
[----:B------:R-:W-:Y:S01]  /*abc0*/  VIADD R4, R4, 0x1 ;  /* 0x0000000104047836 */ /* 0x000fe20000000000 */
[----:B------:R-:W-:Y:S01]  /*abd0*/  UMOV UR14, 0x0 ;  /* 0x00000000000e7882 */ /* 0x000fe20000000000 */
[----:B------:R-:W-:Y:S01]  /*abe0*/  UIADD3 UR32, UR24, 0x180, URZ ;  /* 0x0000018018207890 */ /* 0x000fe2000fffe03f */
[----:B------:R-:W-:Y:S01]  /*abf0*/  VIADD R12, R12, 0x40 ;  /* 0x000000400c0c7836 */ /* 0x000fe20000000000 */
[----:B------:R-:W-:Y:S01]  /*ac00*/  UIADD3 UR24, UR24, 0x2180, URZ ;  /* 0x0000218018187890 */ /* 0x000fe2000fffe03f */
[----:B------:R-:W-:Y:S01]  /*ac10*/  ISETP.NE.AND P1, PT, R4, 0x5, PT ;  /* 0x000000050400780c */ /* 0x000fe20003f25270 */
[----:B------:R-:W-:-:S02]  /*ac20*/  UIADD3 UR16, UR8, 0x14180, URZ ;  /* 0x0001418008107890 */ /* 0x000fc4000fffe03f */
[----:B------:R-:W-:Y:S01]  /*ac30*/  UIADD3 UR8, UR8, 0x1c180, URZ ;  /* 0x0001c18008087890 */ /* 0x000fe2000fffe03f */
[----:B------:R-:W-:Y:S01]  /*ac40*/  SEL R10, RZ, 0x1, P1 ;  /* 0x00000001ff0a7807 */ /* 0x000fe20000800000 */
[----:B------:R-:W-:Y:S01]  /*ac50*/  UMOV UR15, 0x10000000 ;  /* 0x10000000000f7882 */ /* 0x000fe20000000000 */
[----:B------:R-:W-:Y:S01]  /*ac60*/  UMOV UR25, UR33 ;  /* 0x0000002100197c82 */ /* 0x000fe20008000000 */
[----:B------:R-:W-:Y:S01]  /*ac70*/  UMOV UR28, UR36 ;  /* 0x00000024001c7c82 */ /* 0x000fe20008000000 */
[----:B------:R-:W-:Y:S01]  /*ac80*/  UMOV UR27, UR35 ;  /* 0x00000023001b7c82 */ /* 0x000fe20008000000 */
[----:B------:R-:W-:Y:S01]  /*ac90*/  UMOV UR17, UR33 ;  /* 0x0000002100117c82 */ /* 0x000fe20008000000 */
[----:B------:R-:W-:Y:S01]  /*aca0*/  UMOV UR18, UR34 ;  /* 0x0000002200127c82 */ /* 0x000fe20008000000 */
[----:B------:R-:W-:Y:S01]  /*acb0*/  UMOV UR20, UR36 ;  /* 0x0000002400147c82 */ /* 0x000fe20008000000 */
[----:B------:R0:W-:Y:S01]  /*acc0*/  UTMALDG.3D [UR32], [UR6], desc[UR14] ;  /* 0x00000e20060075b4 */ /* 0x0001e20008011000 */
[----:B------:R-:W-:Y:S01]  /*acd0*/  UMOV UR9, UR33 ;  /* 0x0000002100097c82 */ /* 0x000fe20008000000 */
[----:B------:R-:W-:Y:S01]  /*ace0*/  UMOV UR11, UR19 ;  /* 0x00000013000b7c82 */ /* 0x000fe20008000000 */
[----:B------:R-:W-:Y:S01]  /*acf0*/  UMOV UR12, UR36 ;  /* 0x00000024000c7c82 */ /* 0x000fe20008000000 */
[----:B------:R-:W-:Y:S01]  /*ad00*/  UMOV UR10, UR26 ;  /* 0x0000001a000a7c82 */ /* 0x000fe20008000000 */
[----:B------:R-:W-:-:S02]  /*ad10*/  LOP3.LUT R3, R3, R10, RZ, 0x3c, !PT ;  /* 0x0000000a03037212 */ /* 0x000fc400078e3cff */
[----:B------:R-:W-:Y:S01]  /*ad20*/  SEL R4, R4, RZ, P1 ;  /* 0x000000ff04047207 */ /* 0x000fe20000800000 */
[----:B------:R0:W-:Y:S01]  /*ad30*/  UTMALDG.3D [UR24], [UR6], desc[UR14] ;  /* 0x00000e18060075b4 */ /* 0x0001e20008011000 */
[----:B------:R0:W-:Y:S01]  /*ad40*/  UTMALDG.3D [UR16], [UR30], desc[UR14] ;  /* 0x00000e101e0075b4 */ /* 0x0001e20008011000 */
[----:B------:R0:W-:Y:S02]  /*ad50*/  UTMALDG.3D [UR8], [UR30], desc[UR14] ;  /* 0x00000e081e0075b4 */ /* 0x0001e40008011000 */
[----:B0-----:R-:W-:Y:S05]  /*ad60*/  @P3 BRA `(.L_x_298) ;  /* 0xfffffffc00183947 */ /* 0x001fea000383ffff */
.L_x_294:
[----:B------:R-:W-:Y:S05]  /*ad70*/  BSYNC B1 ;  /* 0x0000000000017941 */ /* 0x000fea0003800000 */
.L_x_293:
[----:B------:R-:W2:Y:S01]  /*ad80*/  LDL.64 R10, [R1] ;  /* 0x00000000010a7983 */ /* 0x000ea20000100a00 */
[----:B------:R-:W-:Y:S01]  /*ad90*/  LOP3.LUT P4, RZ, R8, 0xff, RZ, 0xc0, !PT ;  /* 0x000000ff08ff7812 */ /* 0x000fe2000788c0ff */
[----:B------:R-:W-:Y:S01]  /*ada0*/  VIADD R4, R7, UR40 ;  /* 0x0000002807047c36 */ /* 0x000fe20008000000 */
[----:B------:R-:W-:Y:S01]  /*adb0*/  ULDC.64 UR6, c[0x0][0x650] ;  /* 0x0001940000067ab9 */ /* 0x000fe20000000a00 */
[----:B------:R-:W-:Y:S01]  /*adc0*/  IMAD.U32 R7, RZ, RZ, UR40 ;  /* 0x00000028ff077e24 */ /* 0x000fe2000f8e00ff */
[----:B------:R-:W-:Y:S01]  /*add0*/  UISETP.GE.U32.AND UP0, UPT, UR40, 0x5, UPT ;  /* 0x000000052800788c */ /* 0x000fe2000bf06070 */
[----:B------:R-:W-:Y:S01]  /*ade0*/  BSSY B1, `(.L_x_299) ;  /* 0x000006f000017945 */ /* 0x000fe20003800000 */
[----:B------:R-:W-:Y:S01]  /*adf0*/  ISETP.GT.U32.AND P1, PT, R4, 0x4, PT ;  /* 0x000000040400780c */ /* 0x000fe20003f24070 */
[----:B------:R-:W-:Y:S01]  /*ae00*/  IMAD.MOV.U32 R19, RZ, RZ, -0x1 ;  /* 0xffffffffff137424 */ /* 0x000fe200078e00ff */
[----:B------:R-:W-:Y:S01]  /*ae10*/  PRMT R8, RZ, 0x7610, R8 ;  /* 0x00007610ff087816 */ /* 0x000fe20000000008 */
[----:B------:R-:W-:Y:S01]  /*ae20*/  IMAD.MOV.U32 R22, RZ, RZ, -0x1 ;  /* 0xffffffffff167424 */ /* 0x000fe200078e00ff */
[----:B------:R-:W-:-:S02]  /*ae30*/  ISETP.LT.U32.AND P1, PT, R7, 0x5, P1 ;  /* 0x000000050700780c */ /* 0x000fc40000f21070 */
[----:B------:R-:W-:Y:S01]  /*ae40*/  PLOP3.LUT P3, PT, PT, PT, UP0, 0x80, 0x0 ;  /* 0x000000000000781c */ /* 0x000fe20003f6f008 */
[----:B------:R-:W0:Y:S01]  /*ae50*/  @P4 S2R R3, SR_CgaCtaId ;  /* 0x0000000000034919 */ /* 0x000e220000008800 */
[----:B------:R-:W-:-:S04]  /*ae60*/  @P4 MOV R2, 0x400 ;  /* 0x0000040000024802 */ /* 0x000fc80000000f00 */
[----:B0-----:R-:W-:Y:S01]  /*ae70*/  @P4 LEA R5, R3, R2, 0x18 ;  /* 0x0000000203054211 */ /* 0x001fe200078ec0ff */
[----:B------:R-:W-:-:S03]  /*ae80*/  IMAD.WIDE.U32 R2, R4, -0x33333333, RZ ;  /* 0xcccccccd04027825 */ /* 0x000fc600078e00ff */
[----:B------:R0:W-:Y:S01]  /*ae90*/  @P4 SYNCS.ARRIVE.TRANS64.A1T0 RZ, [R5+URZ+0x88], RZ ;  /* 0x000088ff05ff49a7 */ /* 0x0001e2000810003f */
[----:B------:R-:W-:Y:S01]  /*aea0*/  IMAD.MOV.U32 R2, RZ, RZ, -0x1 ;  /* 0xffffffffff027424 */ /* 0x000fe200078e00ff */
[----:B0-----:R-:W-:Y:S02]  /*aeb0*/  SHF.R.U32.HI R5, RZ, 0x2, R3 ;  /* 0x00000002ff057819 */ /* 0x001fe40000011603 */
[----:B------:R-:W-:-:S03]  /*aec0*/  SEL R3, RZ, 0x1, !P1 ;  /* 0x00000001ff037807 */ /* 0x000fc60004800000 */
[----:B------:R-:W-:Y:S01]  /*aed0*/  IMAD R7, R5, -0x5, R4 ;  /* 0xfffffffb05077824 */ /* 0x000fe200078e0204 */
[----:B------:R-:W-:Y:S02]  /*aee0*/  LOP3.LUT R0, R0, R3, RZ, 0x3c, !PT ;  /* 0x0000000300007212 */ /* 0x000fe400078e3cff */
[----:B------:R-:W-:Y:S02]  /*aef0*/  PRMT R3, RZ, 0x7610, R3 ;  /* 0x00007610ff037816 */ /* 0x000fe40000000003 */
[----:B------:R-:W-:Y:S02]  /*af00*/  @P3 LOP3.LUT R0, R0, 0x1, R5, 0x78, !PT ;  /* 0x0000000100003812 */ /* 0x000fe400078e7805 */
[----:B--2---:R-:W-:-:S04]  /*af10*/  IADD3 R18, P4, R18, R10, RZ ;  /* 0x0000000a12127210 */ /* 0x004fc80007f9e0ff */
[----:B------:R-:W-:Y:S01]  /*af20*/  ISETP.GE.U32.AND P1, PT, R18, UR6, PT ;  /* 0x0000000612007c0c */ /* 0x000fe2000bf26070 */
[----:B------:R-:W-:-:S05]  /*af30*/  IMAD.X R17, R17, 0x1, R23, P4 ;  /* 0x0000000111117824 */ /* 0x000fca00020e0617 */
[----:B------:R-:W-:-:S13]  /*af40*/  ISETP.GE.U32.AND.EX P1, PT, R17, UR7, PT, P1 ;  /* 0x0000000711007c0c */ /* 0x000fda000bf26110 */
[----:B------:R-:W-:Y:S05]  /*af50*/  @P1 BRA `(.L_x_300) ;  /* 0x00000004005c1947 */ /* 0x000fea0003800000 */
[----:B------:R-:W0:Y:S01]  /*af60*/  S2R R11, SR_CTAID.X ;  /* 0x00000000000b7919 */ /* 0x000e220000002500 */
[----:B------:R-:W-:Y:S01]  /*af70*/  ULDC.64 UR6, c[0x0][0x628] ;  /* 0x00018a0000067ab9 */ /* 0x000fe20000000a00 */
[----:B------:R-:W1:Y:S01]  /*af80*/  LDC R12, c[0x0][0x144] ;  /* 0x00005100ff0c7b82 */ /* 0x000e620000000800 */
[----:B------:R-:W-:Y:S01]  /*af90*/  ISETP.NE.U32.AND P1, PT, RZ, UR6, PT ;  /* 0x00000006ff007c0c */ /* 0x000fe2000bf25070 */
[----:B------:R-:W2:Y:S01]  /*afa0*/  S2R R9, SR_CTAID.Y ;  /* 0x0000000000097919 */ /* 0x000ea20000002600 */
[----:B------:R-:W-:Y:S01]  /*afb0*/  ULDC UR8, c[0x0][0x150] ;  /* 0x0000540000087ab9 */ /* 0x000fe20000000800 */
[----:B------:R-:W-:Y:S01]  /*afc0*/  ULDC UR9, c[0x0][0x630] ;  /* 0x00018c0000097ab9 */ /* 0x000fe20000000800 */
[----:B------:R-:W-:Y:S01]  /*afd0*/  ISETP.NE.AND.EX P1, PT, RZ, UR7, PT, P1 ;  /* 0x00000007ff007c0c */ /* 0x000fe2000bf25310 */
[----:B------:R-:W-:Y:S01]  /*afe0*/  IMAD.MOV.U32 R2, RZ, RZ, R18 ;  /* 0x000000ffff027224 */ /* 0x000fe200078e0012 */
[----:B0-----:R-:W-:-:S05]  /*aff0*/  I2FP.F32.U32 R3, R11 ;  /* 0x0000000b00037245 */ /* 0x001fca0000201000 */
[----:B------:R-:W-:Y:S01]  /*b000*/  FMUL R14, R3, UR8 ;  /* 0x00000008030e7c20 */ /* 0x000fe20008400000 */
[----:B------:R-:W-:-:S05]  /*b010*/  IMAD.MOV.U32 R3, RZ, RZ, R17 ;  /* 0x000000ffff037224 */ /* 0x000fca00078e0011 */
[----:B--2---:R-:W-:Y:S05]  /*b020*/  @!P1 BRA `(.L_x_301) ;  /* 0x0000000000289947 */ /* 0x004fea0003800000 */
[----:B------:R-:W-:Y:S02]  /*b030*/  ULDC UR8, c[0x0][0x634] ;  /* 0x00018d0000087ab9 */ /* 0x000fe40000000800 */
[----:B------:R-:W-:-:S05]  /*b040*/  IADD3 R3, P1, R18, UR8, RZ ;  /* 0x0000000812037c10 */ /* 0x000fca000ff3e0ff */
[----:B------:R-:W-:-:S04]  /*b050*/  IMAD.X R13, RZ, RZ, R17, P1 ;  /* 0x000000ffff0d7224 */ /* 0x000fc800008e0611 */
[----:B------:R-:W-:-:S04]  /*b060*/  IMAD.WIDE.U32 R4, R13, UR6, RZ ;  /* 0x000000060d047c25 */ /* 0x000fc8000f8e00ff */
[----:B------:R-:W-:-:S04]  /*b070*/  IMAD.WIDE.U32 R4, P1, R3, UR7, R4 ;  /* 0x0000000703047c25 */ /* 0x000fc8000f820004 */
[----:B------:R-:W-:-:S04]  /*b080*/  IMAD.WIDE.U32 R2, R3, UR6, RZ ;  /* 0x0000000603027c25 */ /* 0x000fc8000f8e00ff */
[----:B------:R-:W-:Y:S01]  /*b090*/  IMAD.MOV.U32 R2, RZ, RZ, R5 ;  /* 0x000000ffff027224 */ /* 0x000fe200078e0005 */
[----:B------:R-:W-:Y:S01]  /*b0a0*/  IADD3 RZ, P3, R3, R4, RZ ;  /* 0x0000000403ff7210 */ /* 0x000fe20007f7e0ff */
[----:B------:R-:W-:-:S04]  /*b0b0*/  IMAD.X R3, RZ, RZ, RZ, P1 ;  /* 0x000000ffff037224 */ /* 0x000fc800008e06ff */
[----:B------:R-:W-:-:S08]  /*b0c0*/  IMAD.WIDE.U32.X R2, R13, UR7, R2, P3 ;  /* 0x000000070d027c25 */ /* 0x000fd000098e0402 */
.L_x_301:
[--C-:B------:R-:W-:Y:S01]  /*b0d0*/  SHF.R.U64 R10, R2, UR9, R3.reuse ;  /* 0x00000009020a7c19 */ /* 0x100fe20008001203 */
[----:B------:R-:W0:Y:S01]  /*b0e0*/  F2I.U32.TRUNC.NTZ R14, R14 ;  /* 0x0000000e000e7305 */ /* 0x000e22000020f000 */
[----:B------:R-:W-:Y:S01]  /*b0f0*/  SHF.R.U32.HI R2, RZ, UR9, R3 ;  /* 0x00000009ff027c19 */ /* 0x000fe20008011603 */
[----:B------:R-:W-:Y:S01]  /*b100*/  ULDC.64 UR6, c[0x0][0x620] ;  /* 0x0001880000067ab9 */ /* 0x000fe20000000a00 */
[----:B------:R-:W-:Y:S01]  /*b110*/  IADD3 R5, P1, RZ, -R10, RZ ;  /* 0x8000000aff057210 */ /* 0x000fe20007f3e0ff */
[----:B------:R-:W-:Y:S01]  /*b120*/  IMAD.MOV.U32 R3, RZ, RZ, R17 ;  /* 0x000000ffff037224 */ /* 0x000fe200078e0011 */
[----:B------:R-:W-:-:S03]  /*b130*/  ULDC.64 UR8, c[0x0][0x640] ;  /* 0x0001900000087ab9 */ /* 0x000fc60000000a00 */
[----:B------:R-:W-:Y:S01]  /*b140*/  IMAD.X R2, RZ, RZ, ~R2, P1 ;  /* 0x000000ffff027224 */ /* 0x000fe200008e0e02 */
[----:B------:R-:W-:-:S03]  /*b150*/  ISETP.NE.U32.AND P1, PT, RZ, UR8, PT ;  /* 0x00000008ff007c0c */ /* 0x000fc6000bf25070 */
[----:B------:R-:W-:Y:S01]  /*b160*/  IMAD R4, R2, UR6, RZ ;  /* 0x0000000602047c24 */ /* 0x000fe2000f8e02ff */
[----:B------:R-:W-:Y:S01]  /*b170*/  ISETP.NE.AND.EX P1, PT, RZ, UR9, PT, P1 ;  /* 0x00000009ff007c0c */ /* 0x000fe2000bf25310 */
[----:B------:R-:W-:-:S04]  /*b180*/  IMAD.MOV.U32 R2, RZ, RZ, R18 ;  /* 0x000000ffff027224 */ /* 0x000fc800078e0012 */
[----:B------:R-:W-:Y:S01]  /*b190*/  IMAD.WIDE.U32 R2, R5, UR6, R2 ;  /* 0x0000000605027c25 */ /* 0x000fe2000f8e0002 */
[----:B------:R-:W-:-:S03]  /*b1a0*/  ULDC UR6, c[0x0][0x618] ;  /* 0x0001860000067ab9 */ /* 0x000fc60000000800 */
[----:B------:R-:W-:Y:S01]  /*b1b0*/  IMAD R5, R5, UR7, R4 ;  /* 0x0000000705057c24 */ /* 0x000fe2000f8e0204 */
[----:B------:R-:W-:Y:S01]  /*b1c0*/  ULDC UR7, c[0x0][0x154] ;  /* 0x0000550000077ab9 */ /* 0x000fe20000000800 */
[----:B0-----:R-:W-:Y:S02]  /*b1d0*/  IMAD.MOV R4, RZ, RZ, -R14 ;  /* 0x000000ffff047224 */ /* 0x001fe400078e0a0e */
[----:B------:R-:W0:Y:S01]  /*b1e0*/  LDC R14, c[0x0][0x148] ;  /* 0x00005200ff0e7b82 */ /* 0x000e220000000800 */
[----:B------:R-:W-:Y:S02]  /*b1f0*/  IMAD.IADD R3, R3, 0x1, R5 ;  /* 0x0000000103037824 */ /* 0x000fe400078e0205 */
[----:B-1----:R-:W-:Y:S01]  /*b200*/  IMAD R11, R12, R4, R11 ;  /* 0x000000040c0b7224 */ /* 0x002fe200078e020b */
[----:B------:R-:W-:Y:S02]  /*b210*/  I2FP.F32.U32 R4, R9 ;  /* 0x0000000900047245 */ /* 0x000fe40000201000 */
[----:B------:R-:W-:-:S02]  /*b220*/  SHF.R.U64 R12, R2, UR6, R3 ;  /* 0x00000006020c7c19 */ /* 0x000fc40008001203 */
[----:B------:R-:W-:Y:S01]  /*b230*/  SHF.R.U32.HI R3, RZ, UR6, R3 ;  /* 0x00000006ff037c19 */ /* 0x000fe20008011603 */
[----:B------:R-:W-:Y:S01]  /*b240*/  FMUL R4, R4, UR7 ;  /* 0x0000000704047c20 */ /* 0x000fe20008400000 */
[----:B------:R-:W-:Y:S02]  /*b250*/  ULDC UR6, c[0x0][0x608] ;  /* 0x0001820000067ab9 */ /* 0x000fe40000000800 */
[--C-:B------:R-:W-:Y:S01]  /*b260*/  SHF.R.U64 R15, R12, UR6, R3.reuse ;  /* 0x000000060c0f7c19 */ /* 0x100fe20008001203 */
[----:B------:R1:W2:Y:S01]  /*b270*/  F2I.U32.TRUNC.NTZ R20, R4 ;  /* 0x0000000400147305 */ /* 0x0002a2000020f000 */
[----:B------:R-:W-:Y:S01]  /*b280*/  SHF.R.U32.HI R2, RZ, UR6, R3 ;  /* 0x00000006ff027c19 */ /* 0x000fe20008011603 */
[----:B------:R-:W-:-:S03]  /*b290*/  ULDC UR6, c[0x0][0x658] ;  /* 0x0001960000067ab9 */ /* 0x000fc60000000800 */
[--C-:B------:R-:W-:Y:S02]  /*b2a0*/  SHF.R.U64 R13, R15, UR6, R2.reuse ;  /* 0x000000060f0d7c19 */ /* 0x100fe40008001202 */
[----:B------:R-:W-:-:S03]  /*b2b0*/  SHF.R.U32.HI R19, RZ, UR6, R2 ;  /* 0x00000006ff137c19 */ /* 0x000fc60008011602 */
[----:B------:R-:W-:Y:S02]  /*b2c0*/  IMAD.MOV.U32 R2, RZ, RZ, R13 ;  /* 0x000000ffff027224 */ /* 0x000fe400078e000d */
[----:B------:R-:W-:Y:S01]  /*b2d0*/  IMAD.MOV.U32 R3, RZ, RZ, R19 ;  /* 0x000000ffff037224 */ /* 0x000fe200078e0013 */
[----:B-1----:R-:W-:Y:S06]  /*b2e0*/  @!P1 BRA `(.L_x_302) ;  /* 0x0000000000289947 */ /* 0x002fec0003800000 */
        /* <DEDUP_REMOVED lines=10> */
.L_x_302:
[----:B------:R-:W1:Y:S01]  /*b390*/  LDC R4, c[0x0][0x65c] ;  /* 0x00019700ff047b82 */ /* 0x000e620000000800 */
[----:B------:R-:W-:Y:S01]  /*b3a0*/  ULDC UR6, c[0x0][0x648] ;  /* 0x0001920000067ab9 */ /* 0x000fe20000000800 */
[----:B------:R-:W-:Y:S01]  /*b3b0*/  LOP3.LUT R15, R15, UR5, RZ, 0xc0, !PT ;  /* 0x000000050f0f7c12 */ /* 0x000fe2000f8ec0ff */
[----:B--2---:R-:W-:Y:S01]  /*b3c0*/  IMAD.MOV R20, RZ, RZ, -R20 ;  /* 0x000000ffff147224 */ /* 0x004fe200078e0a14 */
[----:B------:R-:W-:Y:S01]  /*b3d0*/  SHF.R.U64 R2, R2, UR6, R3 ;  /* 0x0000000602027c19 */ /* 0x000fe20008001203 */
[----:B------:R-:W-:Y:S01]  /*b3e0*/  ULDC UR6, c[0x0][0x638] ;  /* 0x00018e0000067ab9 */ /* 0x000fe20000000800 */
[----:B------:R-:W-:Y:S01]  /*b3f0*/  LOP3.LUT R12, R12, UR4, RZ, 0xc0, !PT ;  /* 0x000000040c0c7c12 */ /* 0x000fe2000f8ec0ff */
[----:B------:R-:W-:Y:S01]  /*b400*/  ULDC UR7, c[0x0][0x610] ;  /* 0x0001840000077ab9 */ /* 0x000fe20000000800 */
[----:B------:R-:W-:Y:S01]  /*b410*/  IMAD.MOV.U32 R3, RZ, RZ, 0x1 ;  /* 0x00000001ff037424 */ /* 0x000fe200078e00ff */
[----:B-1----:R-:W-:Y:S01]  /*b420*/  ISETP.NE.AND P1, PT, R4, 0x1, PT ;  /* 0x000000010400780c */ /* 0x002fe20003f25270 */
[----:B------:R-:W-:-:S02]  /*b430*/  IMAD.MOV R4, RZ, RZ, -R2 ;  /* 0x000000ffff047224 */ /* 0x000fc400078e0a02 */
[----:B------:R-:W-:Y:S02]  /*b440*/  IMAD R2, R2, UR13, R15 ;  /* 0x0000000d02027c24 */ /* 0x000fe4000f8e020f */
[----:B------:R-:W-:Y:S01]  /*b450*/  IMAD R13, R4, UR6, R13 ;  /* 0x00000006040d7c24 */ /* 0x000fe2000f8e020d */
[----:B------:R-:W-:-:S07]  /*b460*/  ULDC UR6, c[0x0][0x600] ;  /* 0x0001800000067ab9 */ /* 0x000fce0000000800 */
[----:B0-----:R-:W-:-:S04]  /*b470*/  @P1 IMAD R11, R14, R20, R9 ;  /* 0x000000140e0b1224 */ /* 0x001fc800078e0209 */
[----:B------:R-:W-:Y:S02]  /*b480*/  IMAD R11, R2, UR7, R11 ;  /* 0x00000007020b7c24 */ /* 0x000fe4000f8e020b */
[----:B------:R-:W-:-:S05]  /*b490*/  IMAD R2, R13, UR6, R12 ;  /* 0x000000060d027c24 */ /* 0x000fca000f8e020c */
[----:B------:R-:W-:Y:S02]  /*b4a0*/  SEL R22, R2, R11, !P1 ;  /* 0x0000000b02167207 */ /* 0x000fe40004800000 */
[----:B------:R-:W-:Y:S01]  /*b4b0*/  SEL R19, R11, R2, !P1 ;  /* 0x000000020b137207 */ /* 0x000fe20004800000 */
[----:B------:R-:W-:-:S07]  /*b4c0*/  IMAD.MOV.U32 R2, RZ, RZ, R10 ;  /* 0x000000ffff027224 */ /* 0x000fce00078e000a */
.L_x_300:
[----:B------:R-:W-:Y:S05]  /*b4d0*/  BSYNC B1 ;  /* 0x0000000000017941 */ /* 0x000fea0003800000 */
.L_x_299:
[----:B------:R-:W-:-:S13]  /*b4e0*/  LOP3.LUT P1, RZ, R3, 0xff, RZ, 0xc0, !PT ;  /* 0x000000ff03ff7812 */ /* 0x000fda000782c0ff */
[----:B------:R-:W-:Y:S05]  /*b4f0*/  @P1 BRA `(.L_x_303) ;  /* 0xfffffff400001947 */ /* 0x000fea000383ffff */
[----:B------:R-:W-:Y:S05]  /*b500*/  BSYNC B0 ;  /* 0x0000000000007941 */ /* 0x000fea0003800000 */
.L_x_291:
[----:B------:R-:W-:-:S03]  /*b510*/  UMOV UR6, 0xffffffff ;  /* 0xffffffff00067882 */ /* 0x000fc60000000000 */
[----:B------:R-:W-:Y:S05]  /*b520*/  BRA.DIV UR6, `(.L_x_304) ;  /* 0x0000000606647947 */ /* 0x000fea000b800000 */
[----:B------:R-:W-:-:S13]  /*b530*/  ELECT P6, URZ, PT ;  /* 0x00000000003f782f */ /* 0x000fda00038c0000 */
.L_x_321:
[----:B------:R-:W-:Y:S04]  /*b540*/  BSSY B0, `(.L_x_305) ;  /* 0x0000034000007945 */ /* 0x000fe80003800000 */
[----:B------:R-:W-:Y:S05]  /*b550*/  @!P6 BRA `(.L_x_306) ;  /* 0x0000000000c8e947 */ /* 0x000fea0003800000 */
[----:B------:R-:W-:-:S04]  /*b560*/  LOP3.LUT R16, R16, 0x2, RZ, 0xfc, !PT ;  /* 0x0000000210107812 */ /* 0x000fc800078efcff */
[----:B------:R-:W-:-:S13]  /*b570*/  ISETP.NE.AND P0, PT, R16, 0x3, PT ;  /* 0x000000031000780c */ /* 0x000fda0003f05270 */
[----:B------:R-:W-:Y:S05]  /*b580*/  @!P0 BRA `(.L_x_307) ;  /* 0x0000000000048947 */ /* 0x000fea0003800000 */
[----:B------:R-:W-:Y:S01]  /*b590*/  BPT.TRAP 0x1 ;  /* 0x000000040000795c */ /* 0x000fe20000300000 */
.L_x_307:
[----:B------:R-:W0:Y:S01]  /*b5a0*/  S2R R3, SR_CgaCtaId ;  /* 0x0000000000037919 */ /* 0x000e220000008800 */
[----:B------:R-:W-:Y:S02]  /*b5b0*/  MOV R2, 0x400 ;  /* 0x0000040000027802 */ /* 0x000fe40000000f00 */
[----:B------:R-:W-:Y:S02]  /*b5c0*/  SHF.L.U32 R4, R0, 0x1f, RZ ;  /* 0x0000001f00047819 */ /* 0x000fe400000006ff */
[----:B0-----:R-:W-:-:S05]  /*b5d0*/  LEA R2, R3, R2, 0x18 ;  /* 0x0000000203027211 */ /* 0x001fca00078ec0ff */
[----:B------:R-:W-:-:S04]  /*b5e0*/  VIADD R2, R2, 0x28 ;  /* 0x0000002802027836 */ /* 0x000fc80000000000 */
[C---:B------:R-:W-:Y:S02]  /*b5f0*/  IMAD R9, R7.reuse, 0x8, R2 ;  /* 0x0000000807097824 */ /* 0x040fe400078e0202 */
[----:B------:R-:W-:Y:S02]  /*b600*/  VIADD R7, R7, 0x1 ;  /* 0x0000000107077836 */ /* 0x000fe40000000000 */
[----:B------:R-:W0:Y:S03]  /*b610*/  SYNCS.PHASECHK.TRANS64.TRYWAIT P0, [R9+URZ], R4 ;  /* 0x00000004090075a7 */ /* 0x000e26000800017f */
[----:B------:R-:W-:-:S04]  /*b620*/  ISETP.NE.AND P1, PT, R7, 0x5, PT ;  /* 0x000000050700780c */ /* 0x000fc80003f25270 */
[----:B------:R-:W-:Y:S02]  /*b630*/  SEL R3, RZ, 0x1, P1 ;  /* 0x00000001ff037807 */ /* 0x000fe40000800000 */
[----:B------:R-:W-:Y:S02]  /*b640*/  SEL R7, R7, RZ, P1 ;  /* 0x000000ff07077207 */ /* 0x000fe40000800000 */
[----:B------:R-:W-:-:S03]  /*b650*/  LOP3.LUT R6, R0, R3, RZ, 0x3c, !PT ;  /* 0x0000000300067212 */ /* 0x000fc600078e3cff */
[----:B------:R-:W-:Y:S01]  /*b660*/  IMAD R8, R7, 0x8, R2 ;  /* 0x0000000807087824 */ /* 0x000fe200078e0202 */
[----:B------:R-:W-:Y:S01]  /*b670*/  SHF.L.U32 R5, R6, 0x1f, RZ ;  /* 0x0000001f06057819 */ /* 0x000fe200000006ff */
[----:B0-----:R-:W-:Y:S06]  /*b680*/  @!P0 BRA `(.L_x_308) ;  /* 0x00000004002c8947 */ /* 0x001fec0003800000 */
.L_x_322:
[----:B------:R-:W1:Y:S01]  /*b690*/  SYNCS.PHASECHK.TRANS64.TRYWAIT P0, [R8+URZ], R5 ;  /* 0x00000005080075a7 */ /* 0x000e62000800017f */
[----:B------:R-:W-:-:S05]  /*b6a0*/  VIADD R0, R7, 0x1 ;  /* 0x0000000107007836 */ /* 0x000fca0000000000 */
[----:B------:R-:W-:-:S04]  /*b6b0*/  ISETP.NE.AND P1, PT, R0, 0x5, PT ;  /* 0x000000050000780c */ /* 0x000fc80003f25270 */
[----:B------:R-:W-:Y:S02]  /*b6c0*/  SEL R3, RZ, 0x1, P1 ;  /* 0x00000001ff037807 */ /* 0x000fe40000800000 */
[----:B------:R-:W-:Y:S02]  /*b6d0*/  SEL R7, R0, RZ, P1 ;  /* 0x000000ff00077207 */ /* 0x000fe40000800000 */
[----:B------:R-:W-:-:S03]  /*b6e0*/  LOP3.LUT R6, R6, R3, RZ, 0x3c, !PT ;  /* 0x0000000306067212 */ /* 0x000fc600078e3cff */
[----:B0-----:R-:W-:Y:S01]  /*b6f0*/  IMAD R9, R7, 0x8, R2 ;  /* 0x0000000807097824 */ /* 0x001fe200078e0202 */
[----:B------:R-:W-:Y:S01]  /*b700*/  SHF.L.U32 R4, R6, 0x1f, RZ ;  /* 0x0000001f06047819 */ /* 0x000fe200000006ff */
[----:B-1----:R-:W-:Y:S06]  /*b710*/  @!P0 BRA `(.L_x_309) ;  /* 0x00000004001c8947 */ /* 0x002fec0003800000 */
.L_x_323:
[----:B------:R-:W1:Y:S01]  /*b720*/  SYNCS.PHASECHK.TRANS64.TRYWAIT P0, [R9+URZ], R4 ;  /* 0x00000004090075a7 */ /* 0x000e62000800017f */
[----:B------:R-:W-:-:S05]  /*b730*/  VIADD R0, R7, 0x1 ;  /* 0x0000000107007836 */ /* 0x000fca0000000000 */
[----:B------:R-:W-:-:S04]  /*b740*/  ISETP.NE.AND P1, PT, R0, 0x5, PT ;  /* 0x000000050000780c */ /* 0x000fc80003f25270 */
[----:B------:R-:W-:Y:S02]  /*b750*/  SEL R3, RZ, 0x1, P1 ;  /* 0x00000001ff037807 */ /* 0x000fe40000800000 */
[----:B------:R-:W-:Y:S02]  /*b760*/  SEL R7, R0, RZ, P1 ;  /* 0x000000ff00077207 */ /* 0x000fe40000800000 */
[----:B------:R-:W-:-:S03]  /*b770*/  LOP3.LUT R11, R6, R3, RZ, 0x3c, !PT ;  /* 0x00000003060b7212 */ /* 0x000fc600078e3cff */
[----:B------:R-:W-:Y:S01]  /*b780*/  IMAD R6, R7, 0x8, R2 ;  /* 0x0000000807067824 */ /* 0x000fe200078e0202 */
[----:B0-----:R-:W-:Y:S01]  /*b790*/  SHF.L.U32 R5, R11, 0x1f, RZ ;  /* 0x0000001f0b057819 */ /* 0x001fe200000006ff */
[----:B-1----:R-:W-:Y:S06]  /*b7a0*/  @!P0 BRA `(.L_x_310) ;  /* 0x00000004000c8947 */ /* 0x002fec0003800000 */
.L_x_324:
[----:B------:R-:W1:Y:S01]  /*b7b0*/  SYNCS.PHASECHK.TRANS64.TRYWAIT P0, [R6+URZ], R5 ;  /* 0x00000005060075a7 */ /* 0x000e62000800017f */
[----:B------:R-:W-:-:S05]  /*b7c0*/  VIADD R0, R7, 0x1 ;  /* 0x0000000107007836 */ /* 0x000fca0000000000 */
[----:B------:R-:W-:-:S04]  /*b7d0*/  ISETP.NE.AND P1, PT, R0, 0x5, PT ;  /* 0x000000050000780c */ /* 0x000fc80003f25270 */
[----:B0-----:R-:W-:Y:S02]  /*b7e0*/  SEL R4, RZ, 0x1, P1 ;  /* 0x00000001ff047807 */ /* 0x001fe40000800000 */
[----:B------:R-:W-:Y:S02]  /*b7f0*/  SEL R3, R0, RZ, P1 ;  /* 0x000000ff00037207 */ /* 0x000fe40000800000 */
[----:B------:R-:W-:Y:S01]  /*b800*/  LOP3.LUT R0, R11, R4, RZ, 0x3c, !PT ;  /* 0x000000040b007212 */ /* 0x000fe200078e3cff */
[----:B-1----:R-:W-:Y:S06]  /*b810*/  @!P0 BRA `(.L_x_311) ;  /* 0x0000000400048947 */ /* 0x002fec0003800000 */
.L_x_325:
[----:B------:R-:W-:Y:S01]  /*b820*/  IMAD R3, R3, 0x8, R2 ;  /* 0x0000000803037824 */ /* 0x000fe200078e0202 */
[----:B------:R-:W-:-:S07]  /*b830*/  SHF.L.U32 R0, R0, 0x1f, RZ ;  /* 0x0000001f00007819 */ /* 0x000fce00000006ff */
.L_x_312:
[----:B-1----:R1:W2:Y:S02]  /*b840*/  SYNCS.PHASECHK.TRANS64.TRYWAIT P0, [R3+URZ], R0 ;  /* 0x00000000030075a7 */ /* 0x0022a4000800017f */
[----:B--2---:R-:W-:Y:S05]  /*b850*/  @!P0 NANOSLEEP.SYNCS 0x989680 ;  /* 0x009896800000895d */ /* 0x004fea0003900000 */
[----:B------:R-:W2:Y:S02]  /*b860*/  @!P0 SYNCS.PHASECHK.TRANS64 P0, [R3+URZ], R0 ;  /* 0x00000000030085a7 */ /* 0x000ea4000800007f */
[----:B--2---:R-:W-:Y:S05]  /*b870*/  @!P0 BRA `(.L_x_312) ;  /* 0xfffffffc00f08947 */ /* 0x004fea000383ffff */
.L_x_306:
[----:B------:R-:W-:Y:S05]  /*b880*/  BSYNC B0 ;  /* 0x0000000000007941 */ /* 0x000fea0003800000 */
.L_x_305:
[----:B------:R-:W-:Y:S05]  /*b890*/  EXIT ;  /* 0x000000000000794d */ /* 0x000fea0003800000 */
.L_x_15:
[----:B-1----:R1:W2:Y:S02]  /*b8a0*/  SYNCS.PHASECHK.TRANS64.TRYWAIT P0, [R159+URZ], R0 ;  /* 0x000000009f0075a7 */ /* 0x0022a4000800017f */
[----:B--2---:R-:W-:Y:S05]  /*b8b0*/  @!P0 NANOSLEEP.SYNCS 0x989680 ;  /* 0x009896800000895d */ /* 0x004fea0003900000 */
[----:B------:R-:W2:Y:S02]  /*b8c0*/  @!P0 SYNCS.PHASECHK.TRANS64 P0, [R159+URZ], R0 ;  /* 0x000000009f0085a7 */ /* 0x000ea4000800007f */
[----:B--2---:R-:W-:Y:S05]  /*b8d0*/  @!P0 BRA `(.L_x_15) ;  /* 0xfffffffc00f08947 */ /* 0x004fea000383ffff */
[----:B------:R-:W-:Y:S05]  /*b8e0*/  BRA `(.L_x_313) ;  /* 0xffffff5800ec7947 */ /* 0x000fea000383ffff */
.L_x_20:
[----:B--2---:R2:W3:Y:S02]  /*b8f0*/  SYNCS.PHASECHK.TRANS64.TRYWAIT P1, [R3+URZ], R0 ;  /* 0x00000000030075a7 */ /* 0x0044e4000802017f */
[----:B---3--:R-:W-:Y:S05]  /*b900*/  @!P1 NANOSLEEP.SYNCS 0x989680 ;  /* 0x009896800000995d */ /* 0x008fea0003900000 */
[----:B------:R-:W3:Y:S02]  /*b910*/  @!P1 SYNCS.PHASECHK.TRANS64 P1, [R3+URZ], R0 ;  /* 0x00000000030095a7 */ /* 0x000ee4000802007f */
[----:B---3--:R-:W-:Y:S05]  /*b920*/  @!P1 BRA `(.L_x_20) ;  /* 0xfffffffc00f09947 */ /* 0x008fea000383ffff */
[----:B------:R-:W-:Y:S05]  /*b930*/  BRA `(.L_x_19) ;  /* 0xffffff5c00587947 */ /* 0x000fea000383ffff */
.L_x_25:
[----:B--2---:R-:W-:-:S04]  /*b940*/  IMAD.U32 R4, RZ, RZ, UR8 ;  /* 0x00000008ff047e24 */ /* 0x004fc8000f8e00ff */
[----:B------:R2:W3:Y:S03]  /*b950*/  SYNCS.PHASECHK.TRANS64.TRYWAIT P1, [R4+URZ], R3 ;  /* 0x00000003040075a7 */ /* 0x0004e6000802017f */
[----:B---3--:R-:W-:Y:S05]  /*b960*/  @!P1 NANOSLEEP.SYNCS 0x989680 ;  /* 0x009896800000995d */ /* 0x008fea0003900000 */
[----:B------:R-:W3:Y:S02]  /*b970*/  @!P1 SYNCS.PHASECHK.TRANS64 P1, [R4+URZ], R3 ;  /* 0x00000003040095a7 */ /* 0x000ee4000802007f */
[----:B---3--:R-:W-:Y:S05]  /*b980*/  @!P1 BRA `(.L_x_25) ;  /* 0xfffffffc00ec9947 */ /* 0x008fea000383ffff */
[----:B------:R-:W-:Y:S05]  /*b990*/  BRA `(.L_x_24) ;  /* 0xffffff6000b47947 */ /* 0x000fea000383ffff */
.L_x_31:
[----:B-1----:R1:W2:Y:S02]  /*b9a0*/  SYNCS.PHASECHK.TRANS64.TRYWAIT P0, [R159+URZ+0x10], R0 ;  /* 0x000010009f0075a7 */ /* 0x0022a4000800017f */
[----:B--2---:R-:W-:Y:S05]  /*b9b0*/  @!P0 NANOSLEEP.SYNCS 0x989680 ;  /* 0x009896800000895d */ /* 0x004fea0003900000 */
[----:B------:R-:W2:Y:S02]  /*b9c0*/  @!P0 SYNCS.PHASECHK.TRANS64 P0, [R159+URZ+0x10], R0 ;  /* 0x000010009f0085a7 */ /* 0x000ea4000800007f */
[----:B--2---:R-:W-:Y:S05]  /*b9d0*/  @!P0 BRA `(.L_x_31) ;  /* 0xfffffffc00f08947 */ /* 0x004fea000383ffff */
[----:B------:R-:W-:Y:S05]  /*b9e0*/  BRA `(.L_x_314) ;  /* 0xffffff6800787947 */ /* 0x000fea000383ffff */
.L_x_292:
[----:B------:R-:W-:Y:S01]  /*b9f0*/  BSSY B1, `(.L_x_315) ;  /* 0x0000006000017945 */ /* 0x000fe20003800000 */
[----:B------:R-:W-:-:S07]  /*ba00*/  IMAD.MOV.U32 R15, RZ, RZ, -0x1 ;  /* 0xffffffffff0f7424 */ /* 0x000fce00078e00ff */
[----:B-----5:R-:W-:Y:S05]  /*ba10*/  WARPSYNC.COLLECTIVE R15, `(.L_x_316) ;  /* 0x000000000f0c7348 */ /* 0x020fea0003c00000 */
[----:B------:R-:W-:Y:S02]  /*ba20*/  ELECT P6, UR62, PT ;  /* 0x00000000003e782f */ /* 0x000fe400038c0000 */
[----:B------:R-:W-:Y:S01]  /*ba30*/  MOV R14, UR62 ;  /* 0x0000003e000e7c02 */ /* 0x000fe20008000f00 */
[----:B-----5:R-:W-:Y:S10]  /*ba40*/  ENDCOLLECTIVE ;  /* 0x000000000000791b */ /* 0x020ff40003800000 */
.L_x_316:
[----:B------:R-:W-:Y:S05]  /*ba50*/  BSYNC B1 ;  /* 0x0000000000017941 */ /* 0x000fea0003800000 */
.L_x_315:
[----:B------:R-:W-:Y:S05]  /*ba60*/  BRA `(.L_x_317) ;  /* 0xffffffec00b07947 */ /* 0x000fea000383ffff */
.L_x_295:
[----:B0-----:R0:W1:Y:S02]  /*ba70*/  SYNCS.PHASECHK.TRANS64.TRYWAIT P1, [R10+URZ+0x28], R5 ;  /* 0x000028050a0075a7 */ /* 0x001064000802017f */
[----:B-1----:R-:W-:Y:S05]  /*ba80*/  @!P1 NANOSLEEP.SYNCS 0x989680 ;  /* 0x009896800000995d */ /* 0x002fea0003900000 */
[----:B------:R-:W1:Y:S02]  /*ba90*/  @!P1 SYNCS.PHASECHK.TRANS64 P1, [R10+URZ+0x28], R5 ;  /* 0x000028050a0095a7 */ /* 0x000e64000802007f */
[----:B-1----:R-:W-:Y:S05]  /*baa0*/  @!P1 BRA `(.L_x_295) ;  /* 0xfffffffc00f09947 */ /* 0x002fea000383ffff */
[----:B------:R-:W-:Y:S05]  /*bab0*/  BRA `(.L_x_318) ;  /* 0xffffffec00e47947 */ /* 0x000fea000383ffff */
.L_x_304:
[----:B------:R-:W-:Y:S01]  /*bac0*/  BSSY B0, `(.L_x_319) ;  /* 0x0000006000007945 */ /* 0x000fe20003800000 */
[----:B------:R-:W-:-:S07]  /*bad0*/  IMAD.MOV.U32 R15, RZ, RZ, -0x1 ;  /* 0xffffffffff0f7424 */ /* 0x000fce00078e00ff */
[----:B-----5:R-:W-:Y:S05]  /*bae0*/  WARPSYNC.COLLECTIVE R15, `(.L_x_320) ;  /* 0x000000000f0c7348 */ /* 0x020fea0003c00000 */
[----:B------:R-:W-:Y:S02]  /*baf0*/  ELECT P6, UR62, PT ;  /* 0x00000000003e782f */ /* 0x000fe400038c0000 */
[----:B------:R-:W-:Y:S01]  /*bb00*/  MOV R14, UR62 ;  /* 0x0000003e000e7c02 */ /* 0x000fe20008000f00 */
[----:B-----5:R-:W-:Y:S10]  /*bb10*/  ENDCOLLECTIVE ;  /* 0x000000000000791b */ /* 0x020ff40003800000 */
.L_x_320:
[----:B------:R-:W-:Y:S05]  /*bb20*/  BSYNC B0 ;  /* 0x0000000000007941 */ /* 0x000fea0003800000 */
.L_x_319:
[----:B------:R-:W-:Y:S05]  /*bb30*/  BRA `(.L_x_321) ;  /* 0xfffffff800807947 */ /* 0x000fea000383ffff */
.L_x_308:
[----:B0-----:R0:W1:Y:S02]  /*bb40*/  SYNCS.PHASECHK.TRANS64.TRYWAIT P0, [R9+URZ], R4 ;  /* 0x00000004090075a7 */ /* 0x001064000800017f */
[----:B-1----:R-:W-:Y:S05]  /*bb50*/  @!P0 NANOSLEEP.SYNCS 0x989680 ;  /* 0x009896800000895d */ /* 0x002fea0003900000 */
[----:B------:R-:W1:Y:S02]  /*bb60*/  @!P0 SYNCS.PHASECHK.TRANS64 P0, [R9+URZ], R4 ;  /* 0x00000004090085a7 */ /* 0x000e64000800007f */
[----:B-1----:R-:W-:Y:S05]  /*bb70*/  @!P0 BRA `(.L_x_308) ;  /* 0xfffffffc00f08947 */ /* 0x002fea000383ffff */
[----:B------:R-:W-:Y:S05]  /*bb80*/  BRA `(.L_x_322) ;  /* 0xfffffff800c07947 */ /* 0x000fea000383ffff */
.L_x_309:
[----:B0-----:R0:W1:Y:S02]  /*bb90*/  SYNCS.PHASECHK.TRANS64.TRYWAIT P0, [R8+URZ], R5 ;  /* 0x00000005080075a7 */ /* 0x001064000800017f */
[----:B-1----:R-:W-:Y:S05]  /*bba0*/  @!P0 NANOSLEEP.SYNCS 0x989680 ;  /* 0x009896800000895d */ /* 0x002fea0003900000 */
[----:B------:R-:W1:Y:S02]  /*bbb0*/  @!P0 SYNCS.PHASECHK.TRANS64 P0, [R8+URZ], R5 ;  /* 0x00000005080085a7 */ /* 0x000e64000800007f */
[----:B-1----:R-:W-:Y:S05]  /*bbc0*/  @!P0 BRA `(.L_x_309) ;  /* 0xfffffffc00f08947 */ /* 0x002fea000383ffff */
[----:B------:R-:W-:Y:S05]  /*bbd0*/  BRA `(.L_x_323) ;  /* 0xfffffff800d07947 */ /* 0x000fea000383ffff */
.L_x_310:
[----:B0-----:R0:W1:Y:S02]  /*bbe0*/  SYNCS.PHASECHK.TRANS64.TRYWAIT P0, [R9+URZ], R4 ;  /* 0x00000004090075a7 */ /* 0x001064000800017f */
[----:B-1----:R-:W-:Y:S05]  /*bbf0*/  @!P0 NANOSLEEP.SYNCS 0x989680 ;  /* 0x009896800000895d */ /* 0x002fea0003900000 */
[----:B------:R-:W1:Y:S02]  /*bc00*/  @!P0 SYNCS.PHASECHK.TRANS64 P0, [R9+URZ], R4 ;  /* 0x00000004090085a7 */ /* 0x000e64000800007f */
[----:B-1----:R-:W-:Y:S05]  /*bc10*/  @!P0 BRA `(.L_x_310) ;  /* 0xfffffffc00f08947 */ /* 0x002fea000383ffff */
[----:B------:R-:W-:Y:S05]  /*bc20*/  BRA `(.L_x_324) ;  /* 0xfffffff800e07947 */ /* 0x000fea000383ffff */
.L_x_311:
[----:B0-----:R0:W1:Y:S02]  /*bc30*/  SYNCS.PHASECHK.TRANS64.TRYWAIT P0, [R6+URZ], R5 ;  /* 0x00000005060075a7 */ /* 0x001064000800017f */
[----:B-1----:R-:W-:Y:S05]  /*bc40*/  @!P0 NANOSLEEP.SYNCS 0x989680 ;  /* 0x009896800000895d */ /* 0x002fea0003900000 */
[----:B------:R-:W1:Y:S02]  /*bc50*/  @!P0 SYNCS.PHASECHK.TRANS64 P0, [R6+URZ], R5 ;  /* 0x00000005060085a7 */ /* 0x000e64000800007f */
[----:B-1----:R-:W-:Y:S05]  /*bc60*/  @!P0 BRA `(.L_x_311) ;  /* 0xfffffffc00f08947 */ /* 0x002fea000383ffff */
[----:B------:R-:W-:Y:S05]  /*bc70*/  BRA `(.L_x_325) ;  /* 0xfffffff800e87947 */ /* 0x000fea000383ffff */
.L_x_326:
[----:B------:R-:W-:-:S00]  /*bc80*/  BRA `(.L_x_326) ;  /* 0xfffffffc00fc7947 */ /* 0x000fc0000383ffff */
[----:B------:R-:W-:-:S00]  /*bc90*/  NOP ;  /* 0x0000000000007918 */ /* 0x000fc00000000000 */
        /* <DEDUP_REMOVED lines=14> */
.L_x_327:


//--------------------- .nv.global.init           --------------------------
	.section	.nv.global.init,"aw",@progbits
.nv.global.init:
	.type		$str$22,@object
	.size		$str$22,($str$23 - $str$22)
$str$22:
        /*0000*/ 	.byte	0x6b, 0x5f, 0x74, 0x69, 0x6c, 0x65, 0x5f, 0x63, 0x6f, 0x75, 0x6e, 0x74, 0x20, 0x3e, 0x3d, 0x20
        /*0010*/ 	.byte	0x31, 0x00
	.type		$str$23,@object
	.size		$str$23,(__unnamed_1 - $str$23)
$str$23:
        /*0012*/ 	.byte	0x2f, 0x74, 0x6d, 0x70, 0x2f, 0x63, 0x75, 0x74, 0x6c, 0x61, 0x73, 0x73, 0x5f, 0x73, 0x77, 0x65
        /*0022*/ 	.byte	0x65, 0x70, 0x5f, 0x73, 0x72, 0x63, 0x2f, 0x69, 0x6e, 0x63, 0x6c, 0x75, 0x64, 0x65, 0x2f, 0x63
        /*0032*/ 	.byte	0x75, 0x74, 0x6c, 0x61, 0x73, 0x73, 0x2f, 0x67, 0x65, 0x6d, 0x6d, 0x2f, 0x63, 0x6f, 0x6c, 0x6c
        /*0042*/ 	.byte	0x65, 0x63, 0x74, 0x69, 0x76, 0x65, 0x2f, 0x73, 0x6d, 0x39, 0x30, 0x5f, 0x6d, 0x6d, 0x61, 0x5f
        /*0052*/ 	.byte	0x74, 0x6d, 0x61, 0x5f, 0x67, 0x6d, 0x6d, 0x61, 0x5f, 0x73, 0x73, 0x5f, 0x77, 0x61, 0x72, 0x70
        /*0062*/ 	.byte	0x73, 0x70, 0x65, 0x63, 0x69, 0x61, 0x6c, 0x69, 0x7a, 0x65, 0x64, 0x2e, 0x68, 0x70, 0x70, 0x00
	.type		__unnamed_1,@object
	.size		__unnamed_1,(.L_0 - __unnamed_1)
__unnamed_1:
        /*0072*/ 	.byte	0x76, 0x6f, 0x69, 0x64, 0x20, 0x63, 0x75, 0x74, 0x6c, 0x61, 0x73, 0x73, 0x3a, 0x3a, 0x67, 0x65
        /* <DEDUP_REMOVED lines=176> */
        /*0b82*/ 	.byte	0x3a, 0x3a, 0x69, 0x64, 0x65, 0x6e, 0x74, 0x69, 0x74, 0x79, 0x5d, 0x00
.L_0:


//--------------------- .nv.shared._ZN7cutlass13device_kernelINS_4gemm6kernel13GemmUniversalIN4cute5tupleIJiiiiEEENS1_10collective13CollectiveMmaINS1_34MainloopSm90TmaGmmaWarpSpecializedILi5ENS5_IJNS4_1CILi1EEESB_SB_EEENS1_32KernelTmaWarpSpecializedPingpongEEENS5_IJNSA_ILi64EEENSA_ILi256EEESF_EEENS_10tfloat32_tENS5_IJlSB_lEEESI_SJ_NS4_8TiledMMAINS4_8MMA_AtomIJNS4_4SM904GMMA30MMA_64x256x8_F32TF32TF32_SS_TNILNSN_7ScaleInE1ELSP_1EEEEEENS4_6LayoutISC_NS5_IJNSA_ILi0EEEST_ST_EEEEENS5_IJNS4_10UnderscoreESW_SW_EEEEENS4_13SM90_TMA_LOADENS4_14ComposedLayoutINS4_7SwizzleILi3ELi4ELi3EEENS4_18smem_ptr_flag_bitsILi32EEENSS_INS5_IJNSA_ILi8EEENSA_ILi32EEEEEENS5_IJS16_SB_EEEEEEEvNS4_8identityESZ_S1A_vS1B_EENS_8epilogue10collective6detail29Sm90TmaWarpSpecializedAdapterINS1E_15DefaultEpilogueISI_SJ_SJ_NS1D_6thread17LinearCombinationISI_Li1EffLNS1I_9ScaleType4KindE0ELNS_15FloatRoundStyleE2ESI_EENS1_15EpilogueDefaultEEEEEvvEEEEvNT_6ParamsE --------------------------
	.section	.nv.shared._ZN7cutlass13device_kernelINS_4gemm6kernel13GemmUniversalIN4cute5tupleIJiiiiEEENS1_10collective13CollectiveMmaINS1_34MainloopSm90TmaGmmaWarpSpecializedILi5ENS5_IJNS4_1CILi1EEESB_SB_EEENS1_32KernelTmaWarpSpecializedPingpongEEENS5_IJNSA_ILi64EEENSA_ILi256EEESF_EEENS_10tfloat32_tENS5_IJlSB_lEEESI_SJ_NS4_8TiledMMAINS4_8MMA_AtomIJNS4_4SM904GMMA30MMA_64x256x8_F32TF32TF32_SS_TNILNSN_7ScaleInE1ELSP_1EEEEEENS4_6LayoutISC_NS5_IJNSA_ILi0EEEST_ST_EEEEENS5_IJNS4_10UnderscoreESW_SW_EEEEENS4_13SM90_TMA_LOADENS4_14ComposedLayoutINS4_7SwizzleILi3ELi4ELi3EEENS4_18smem_ptr_flag_bitsILi32EEENSS_INS5_IJNSA_ILi8EEENSA_ILi32EEEEEENS5_IJS16_SB_EEEEEEEvNS4_8identityESZ_S1A_vS1B_EENS_8epilogue10collective6detail29Sm90TmaWarpSpecializedAdapterINS1E_15DefaultEpilogueISI_SJ_SJ_NS1D_6thread17LinearCombinationISI_Li1EffLNS1I_9ScaleType4KindE0ELNS_15FloatRoundStyleE2ESI_EENS1_15EpilogueDefaultEEEEEvvEEEEvNT_6ParamsE,"aw",@nobits
	.sectionflags	@""
	.align	16
	.zero		1024


//--------------------- .nv.shared.reserved.0     --------------------------
	.section	.nv.shared.reserved.0,"aw",@nobits
	.weak		__nv_reservedSMEM_offset_0_alias
	.size		__nv_reservedSMEM_offset_0_alias, 0, 0
	.other		__nv_reservedSMEM_offset_0_alias,@"STO_CUDA_RESERVED_SHARED STV_DEFAULT"
__nv_reservedSMEM_offset_0_alias:
	.zero		0


//--------------------- .nv.global                --------------------------
	.section	.nv.global,"aw",@nobits
.nv.global:
	.type		_ZN39_INTERNAL_1cf990a2_4_k_cu_94c96e22_61334cute1_E,@object
	.size		_ZN39_INTERNAL_1cf990a2_4_k_cu_94c96e22_61334cute1_E,(_ZN39_INTERNAL_1cf990a2_4_k_cu_94c96e22_61334cuda3std3__45__cpo6cbeginE - _ZN39_INTERNAL_1cf990a2_4_k_cu_94c96e22_61334cute1_E)
_ZN39_INTERNAL_1cf990a2_4_k_cu_94c96e22_61334cute1_E:
	.zero		1
	.type		_ZN39_INTERNAL_1cf990a2_4_k_cu_94c96e22_61334cuda3std3__45__cpo6cbeginE,@object
	.size		_ZN39_INTERNAL_1cf990a2_4_k_cu_94c96e22_61334cuda3std3__45__cpo6cbeginE,(_ZN39_INTERNAL_1cf990a2_4_k_cu_94c96e22_61334cuda3std3__48in_placeE - _ZN39_INTERNAL_1cf990a2_4_k_cu_94c96e22_61334cuda3std3__45__cpo6cbeginE)
_ZN39_INTERNAL_1cf990a2_4_k_cu_94c96e22_61334cuda3std3__45__cpo6cbeginE:
	.zero		1
	.type		_ZN39_INTERNAL_1cf990a2_4_k_cu_94c96e22_61334cuda3std3__48in_placeE,@object
	.size		_ZN39_INTERNAL_1cf990a2_4_k_cu_94c96e22_61334cuda3std3__48in_placeE,(_ZN39_INTERNAL_1cf990a2_4_k_cu_94c96e22_61334cuda3std6ranges3__45__cpo9iter_moveE - _ZN39_INTERNAL_1cf990a2_4_k_cu_94c96e22_61334cuda3std3__48in_placeE)
_ZN39_INTERNAL_1cf990a2_4_k_cu_94c96e22_61334cuda3std3__48in_placeE:
	.zero		1
	.type		_ZN39_INTERNAL_1cf990a2_4_k_cu_94c96e22_61334cuda3std6ranges3__45__cpo9iter_moveE,@object
	.size		_ZN39_INTERNAL_1cf990a2_4_k_cu_94c96e22_61334cuda3std6ranges3__45__cpo9iter_moveE,(_ZN39_INTERNAL_1cf990a2_4_k_cu_94c96e22_61334cuda3std3__45__cpo5beginE - _ZN39_INTERNAL_1cf990a2_4_k_cu_94c96e22_61334cuda3std6ranges3__45__cpo9iter_moveE)
_ZN39_INTERNAL_1cf990a2_4_k_cu_94c96e22_61334cuda3std6ranges3__45__cpo9iter_moveE:
	.zero		1
	.type		_ZN39_INTERNAL_1cf990a2_4_k_cu_94c96e22_61334cuda3std3__45__cpo5beginE,@object
	.size		_ZN39_INTERNAL_1cf990a2_4_k_cu_94c96e22_61334cuda3std3__45__cpo5beginE,(_ZN39_INTERNAL_1cf990a2_4_k_cu_94c96e22_61334cuda3std3__441_GLOBAL__N__1cf990a2_4_k_cu_94c96e22_61336ignoreE - _ZN39_INTERNAL_1cf990a2_4_k_cu_94c96e22_61334cuda3std3__45__cpo5beginE)
_ZN39_INTERNAL_1cf990a2_4_k_cu_94c96e22_61334cuda3std3__45__cpo5beginE:
	.zero		1
	.type		_ZN39_INTERNAL_1cf990a2_4_k_cu_94c96e22_61334cuda3std3__441_GLOBAL__N__1cf990a2_4_k_cu_94c96e22_61336ignoreE,@object
	.size		_ZN39_INTERNAL_1cf990a2_4_k_cu_94c96e22_61334cuda3std3__441_GLOBAL__N__1cf990a2_4_k_cu_94c96e22_61336ignoreE,(_ZN39_INTERNAL_1cf990a2_4_k_cu_94c96e22_61334cute7productE - _ZN39_INTERNAL_1cf990a2_4_k_cu_94c96e22_61334cuda3std3__441_GLOBAL__N__1cf990a2_4_k_cu_94c96e22_61336ignoreE)
_ZN39_INTERNAL_1cf990a2_4_k_cu_94c96e22_61334cuda3std3__441_GLOBAL__N__1cf990a2_4_k_cu_94c96e22_61336ignoreE:
	.zero		1
	.type		_ZN39_INTERNAL_1cf990a2_4_k_cu_94c96e22_61334cute7productE,@object
	.size		_ZN39_INTERNAL_1cf990a2_4_k_cu_94c96e22_61334cute7productE,(_ZN39_INTERNAL_1cf990a2_4_k_cu_94c96e22_61334cuda3std3__45__cpo3endE - _ZN39_INTERNAL_1cf990a2_4_k_cu_94c96e22_61334cute7productE)
_ZN39_INTERNAL_1cf990a2_4_k_cu_94c96e22_61334cute7productE:
	.zero		1
	.type		_ZN39_INTERNAL_1cf990a2_4_k_cu_94c96e22_61334cuda3std3__45__cpo3endE,@object
	.size		_ZN39_INTERNAL_1cf990a2_4_k_cu_94c96e22_61334cuda3std3__45__cpo3endE,(_ZN39_INTERNAL_1cf990a2_4_k_cu_94c96e22_61334cuda3std3__419piecewise_constructE - _ZN39_INTERNAL_1cf990a2_4_k_cu_94c96e22_61334cuda3std3__45__cpo3endE)
_ZN39_INTERNAL_1cf990a2_4_k_cu_94c96e22_61334cuda3std3__45__cpo3endE:
	.zero		1
	.type		_ZN39_INTERNAL_1cf990a2_4_k_cu_94c96e22_61334cuda3std3__419piecewise_constructE,@object
	.size		_ZN39_INTERNAL_1cf990a2_4_k_cu_94c96e22_61334cuda3std3__419piecewise_constructE,(_ZN39_INTERNAL_1cf990a2_4_k_cu_94c96e22_61334cuda3std3__45__cpo4cendE - _ZN39_INTERNAL_1cf990a2_4_k_cu_94c96e22_61334cuda3std3__419piecewise_constructE)
_ZN39_INTERNAL_1cf990a2_4_k_cu_94c96e22_61334cuda3std3__419piecewise_constructE:
	.zero		1
	.type		_ZN39_INTERNAL_1cf990a2_4_k_cu_94c96e22_61334cuda3std3__45__cpo4cendE,@object
	.size		_ZN39_INTERNAL_1cf990a2_4_k_cu_94c96e22_61334cuda3std3__45__cpo4cendE,(_ZN39_INTERNAL_1cf990a2_4_k_cu_94c96e22_61334cuda3std6ranges3__45__cpo4swapE - _ZN39_INTERNAL_1cf990a2_4_k_cu_94c96e22_61334cuda3std3__45__cpo4cendE)
_ZN39_INTERNAL_1cf990a2_4_k_cu_94c96e22_61334cuda3std3__45__cpo4cendE:
	.zero		1
	.type		_ZN39_INTERNAL_1cf990a2_4_k_cu_94c96e22_61334cuda3std6ranges3__45__cpo4swapE,@object
	.size		_ZN39_INTERNAL_1cf990a2_4_k_cu_94c96e22_61334cuda3std6ranges3__45__cpo4swapE,(.L_8 - _ZN39_INTERNAL_1cf990a2_4_k_cu_94c96e22_61334cuda3std6ranges3__45__cpo4swapE)
_ZN39_INTERNAL_1cf990a2_4_k_cu_94c96e22_61334cuda3std6ranges3__45__cpo4swapE:
	.zero		1
.L_8:


//--------------------- .nv.constant0._ZN7cutlass13device_kernelINS_4gemm6kernel13GemmUniversalIN4cute5tupleIJiiiiEEENS1_10collective13CollectiveMmaINS1_34MainloopSm90TmaGmmaWarpSpecializedILi5ENS5_IJNS4_1CILi1EEESB_SB_EEENS1_32KernelTmaWarpSpecializedPingpongEEENS5_IJNSA_ILi64EEENSA_ILi256EEESF_EEENS_10tfloat32_tENS5_IJlSB_lEEESI_SJ_NS4_8TiledMMAINS4_8MMA_AtomIJNS4_4SM904GMMA30MMA_64x256x8_F32TF32TF32_SS_TNILNSN_7ScaleInE1ELSP_1EEEEEENS4_6LayoutISC_NS5_IJNSA_ILi0EEEST_ST_EEEEENS5_IJNS4_10UnderscoreESW_SW_EEEEENS4_13SM90_TMA_LOADENS4_14ComposedLayoutINS4_7SwizzleILi3ELi4ELi3EEENS4_18smem_ptr_flag_bitsILi32EEENSS_INS5_IJNSA_ILi8EEENSA_ILi32EEEEEENS5_IJS16_SB_EEEEEEEvNS4_8identityESZ_S1A_vS1B_EENS_8epilogue10collective6detail29Sm90TmaWarpSpecializedAdapterINS1E_15DefaultEpilogueISI_SJ_SJ_NS1D_6thread17LinearCombinationISI_Li1EffLNS1I_9ScaleType4KindE0ELNS_15FloatRoundStyleE2ESI_EENS1_15EpilogueDefaultEEEEEvvEEEEvNT_6ParamsE --------------------------
	.section	.nv.constant0._ZN7cutlass13device_kernelINS_4gemm6kernel13GemmUniversalIN4cute5tupleIJiiiiEEENS1_10collective13CollectiveMmaINS1_34MainloopSm90TmaGmmaWarpSpecializedILi5ENS5_IJNS4_1CILi1EEESB_SB_EEENS1_32KernelTmaWarpSpecializedPingpongEEENS5_IJNSA_ILi64EEENSA_ILi256EEESF_EEENS_10tfloat32_tENS5_IJlSB_lEEESI_SJ_NS4_8TiledMMAINS4_8MMA_AtomIJNS4_4SM904GMMA30MMA_64x256x8_F32TF32TF32_SS_TNILNSN_7ScaleInE1ELSP_1EEEEEENS4_6LayoutISC_NS5_IJNSA_ILi0EEEST_ST_EEEEENS5_IJNS4_10UnderscoreESW_SW_EEEEENS4_13SM90_TMA_LOADENS4_14ComposedLayoutINS4_7SwizzleILi3ELi4ELi3EEENS4_18smem_ptr_flag_bitsILi32EEENSS_INS5_IJNSA_ILi8EEENSA_ILi32EEEEEENS5_IJS16_SB_EEEEEEEvNS4_8identityESZ_S1A_vS1B_EENS_8epilogue10collective6detail29Sm90TmaWarpSpecializedAdapterINS1E_15DefaultEpilogueISI_SJ_SJ_NS1D_6thread17LinearCombinationISI_Li1EffLNS1I_9ScaleType4KindE0ELNS_15FloatRoundStyleE2ESI_EENS1_15EpilogueDefaultEEEEEvvEEEEvNT_6ParamsE,"a",@progbits
	.sectionflags	@""
	.align	4
.nv.constant0._ZN7cutlass13device_kernelINS_4gemm6kernel13GemmUniversalIN4cute5tupleIJiiiiEEENS1_10collective13CollectiveMmaINS1_34MainloopSm90TmaGmmaWarpSpecializedILi5ENS5_IJNS4_1CILi1EEESB_SB_EEENS1_32KernelTmaWarpSpecializedPingpongEEENS5_IJNSA_ILi64EEENSA_ILi256EEESF_EEENS_10tfloat32_tENS5_IJlSB_lEEESI_SJ_NS4_8TiledMMAINS4_8MMA_AtomIJNS4_4SM904GMMA30MMA_64x256x8_F32TF32TF32_SS_TNILNSN_7ScaleInE1ELSP_1EEEEEENS4_6LayoutISC_NS5_IJNSA_ILi0EEEST_ST_EEEEENS5_IJNS4_10UnderscoreESW_SW_EEEEENS4_13SM90_TMA_LOADENS4_14ComposedLayoutINS4_7SwizzleILi3ELi4ELi3EEENS4_18smem_ptr_flag_bitsILi32EEENSS_INS5_IJNSA_ILi8EEENSA_ILi32EEEEEENS5_IJS16_SB_EEEEEEEvNS4_8identityESZ_S1A_vS1B_EENS_8epilogue10collective6detail29Sm90TmaWarpSpecializedAdapterINS1E_15DefaultEpilogueISI_SJ_SJ_NS1D_6thread17LinearCombinationISI_Li1EffLNS1I_9ScaleType4KindE0ELNS_15FloatRoundStyleE2ESI_EENS1_15EpilogueDefaultEEEEEvvEEEEvNT_6ParamsE:
	.zero		1664


//--------------------- SYMBOLS --------------------------

	.type		.nv.reservedSmem.offset0,@object
	.size		.nv.reservedSmem.offset0,0x4
	.type		__assertfail,@function
